//
// Generated by NVIDIA NVVM Compiler
//
// Compiler Build ID: CL-32267302
// Cuda compilation tools, release 12.0, V12.0.140
// Based on NVVM 7.0.1
//

.version 8.0
.target sm_52
.address_size 64

	// .globl	neighborhoodSum3dKernel

.visible .entry neighborhoodSum3dKernel(
	.param .u32 neighborhoodSum3dKernel_param_0,
	.param .u64 neighborhoodSum3dKernel_param_1,
	.param .u64 neighborhoodSum3dKernel_param_2,
	.param .u32 neighborhoodSum3dKernel_param_3,
	.param .u32 neighborhoodSum3dKernel_param_4,
	.param .u32 neighborhoodSum3dKernel_param_5,
	.param .u32 neighborhoodSum3dKernel_param_6,
	.param .u32 neighborhoodSum3dKernel_param_7,
	.param .u32 neighborhoodSum3dKernel_param_8,
	.param .u32 neighborhoodSum3dKernel_param_9,
	.param .u32 neighborhoodSum3dKernel_param_10
)
{
	.reg .pred 	%p<24>;
	.reg .b32 	%r<111>;
	.reg .f64 	%fd<93>;
	.reg .b64 	%rd<196>;


	ld.param.u32 	%r53, [neighborhoodSum3dKernel_param_0];
	ld.param.u64 	%rd108, [neighborhoodSum3dKernel_param_1];
	ld.param.u64 	%rd109, [neighborhoodSum3dKernel_param_2];
	ld.param.u32 	%r46, [neighborhoodSum3dKernel_param_3];
	ld.param.u32 	%r47, [neighborhoodSum3dKernel_param_4];
	ld.param.u32 	%r48, [neighborhoodSum3dKernel_param_6];
	ld.param.u32 	%r49, [neighborhoodSum3dKernel_param_7];
	ld.param.u32 	%r50, [neighborhoodSum3dKernel_param_8];
	ld.param.u32 	%r51, [neighborhoodSum3dKernel_param_9];
	ld.param.u32 	%r52, [neighborhoodSum3dKernel_param_10];
	cvta.to.global.u64 	%rd1, %rd109;
	cvta.to.global.u64 	%rd2, %rd108;
	mov.u32 	%r54, %ntid.x;
	mov.u32 	%r55, %ctaid.x;
	mov.u32 	%r56, %tid.x;
	mad.lo.s32 	%r89, %r55, %r54, %r56;
	setp.ge.s32 	%p1, %r89, %r53;
	@%p1 bra 	$L__BB0_33;

	setp.eq.s32 	%p2, %r52, 0;
	@%p2 bra 	$L__BB0_4;

	setp.ne.s32 	%p3, %r52, 1;
	@%p3 bra 	$L__BB0_5;

	mul.lo.s32 	%r89, %r89, %r46;
	bra.uni 	$L__BB0_5;

$L__BB0_4:
	div.s32 	%r57, %r89, %r46;
	mul.lo.s32 	%r58, %r57, %r46;
	sub.s32 	%r59, %r89, %r58;
	mul.lo.s32 	%r60, %r47, %r46;
	mad.lo.s32 	%r89, %r60, %r57, %r59;

$L__BB0_5:
	cvt.s64.s32 	%rd3, %r89;
	mul.wide.s32 	%rd110, %r89, 8;
	add.s64 	%rd186, %rd2, %rd110;
	mul.lo.s32 	%r61, %r89, %r50;
	cvt.s64.s32 	%rd5, %r61;
	setp.lt.s32 	%p4, %r51, 0;
	mov.f64 	%fd84, 0d0000000000000000;
	@%p4 bra 	$L__BB0_12;

	add.s32 	%r63, %r51, 1;
	and.b32  	%r93, %r63, 3;
	setp.lt.u32 	%p5, %r51, 3;
	mov.f64 	%fd84, 0d0000000000000000;
	mov.u32 	%r92, 0;
	@%p5 bra 	$L__BB0_9;

	sub.s32 	%r90, %r51, %r93;
	mul.wide.s32 	%rd6, %r48, 8;
	mov.u64 	%rd160, %rd186;

$L__BB0_8:
	ld.global.f64 	%fd31, [%rd160];
	add.f64 	%fd32, %fd84, %fd31;
	add.s64 	%rd111, %rd160, %rd6;
	ld.global.f64 	%fd33, [%rd111];
	add.f64 	%fd34, %fd32, %fd33;
	add.s64 	%rd112, %rd111, %rd6;
	ld.global.f64 	%fd35, [%rd112];
	add.f64 	%fd36, %fd34, %fd35;
	add.s64 	%rd113, %rd112, %rd6;
	add.s64 	%rd160, %rd113, %rd6;
	ld.global.f64 	%fd37, [%rd113];
	add.f64 	%fd84, %fd36, %fd37;
	add.s32 	%r92, %r92, 4;
	add.s32 	%r90, %r90, -4;
	setp.ne.s32 	%p6, %r90, -1;
	@%p6 bra 	$L__BB0_8;

$L__BB0_9:
	setp.eq.s32 	%p7, %r93, 0;
	@%p7 bra 	$L__BB0_12;

	mul.lo.s32 	%r65, %r92, %r48;
	cvt.s64.s32 	%rd114, %r65;
	add.s64 	%rd115, %rd3, %rd114;
	shl.b64 	%rd116, %rd115, 3;
	add.s64 	%rd161, %rd2, %rd116;
	mul.wide.s32 	%rd10, %r48, 8;

$L__BB0_11:
	.pragma "nounroll";
	ld.global.f64 	%fd38, [%rd161];
	add.f64 	%fd84, %fd84, %fd38;
	add.s64 	%rd161, %rd161, %rd10;
	add.s32 	%r93, %r93, -1;
	setp.ne.s32 	%p8, %r93, 0;
	@%p8 bra 	$L__BB0_11;

$L__BB0_12:
	shl.b64 	%rd117, %rd5, 3;
	add.s64 	%rd185, %rd1, %rd117;
	st.global.f64 	[%rd185], %fd84;
	setp.lt.s32 	%p9, %r51, 1;
	mov.u32 	%r106, 1;
	@%p9 bra 	$L__BB0_19;

	cvt.s64.s32 	%rd14, %r48;
	mul.lo.s32 	%r69, %r50, %r48;
	cvt.s64.s32 	%rd15, %r69;
	mul.lo.s32 	%r70, %r51, %r48;
	cvt.s64.s32 	%rd16, %r70;
	and.b32  	%r99, %r51, 3;
	add.s32 	%r71, %r51, -1;
	setp.lt.u32 	%p10, %r71, 3;
	mov.u32 	%r106, 1;
	@%p10 bra 	$L__BB0_16;

	sub.s32 	%r95, %r51, %r99;
	shl.b64 	%rd17, %rd14, 5;
	shl.b64 	%rd18, %rd14, 3;
	shl.b64 	%rd19, %rd15, 5;
	shl.b64 	%rd20, %rd15, 3;
	add.s64 	%rd119, %rd15, %rd5;
	shl.b64 	%rd120, %rd119, 3;
	add.s64 	%rd164, %rd1, %rd120;
	add.s64 	%rd121, %rd3, %rd14;
	add.s64 	%rd122, %rd121, %rd16;
	shl.b64 	%rd123, %rd122, 3;
	add.s64 	%rd165, %rd2, %rd123;

$L__BB0_15:
	ld.global.f64 	%fd40, [%rd165];
	add.f64 	%fd41, %fd84, %fd40;
	st.global.f64 	[%rd164], %fd41;
	add.s64 	%rd124, %rd165, %rd18;
	ld.global.f64 	%fd42, [%rd124];
	add.f64 	%fd43, %fd41, %fd42;
	add.s64 	%rd125, %rd164, %rd20;
	st.global.f64 	[%rd125], %fd43;
	add.s64 	%rd126, %rd124, %rd18;
	ld.global.f64 	%fd44, [%rd126];
	add.f64 	%fd45, %fd43, %fd44;
	add.s64 	%rd127, %rd125, %rd20;
	st.global.f64 	[%rd127], %fd45;
	add.s64 	%rd128, %rd126, %rd18;
	add.s64 	%rd165, %rd128, %rd18;
	ld.global.f64 	%fd46, [%rd128];
	add.f64 	%fd84, %fd45, %fd46;
	add.s64 	%rd129, %rd127, %rd20;
	add.s64 	%rd164, %rd129, %rd20;
	st.global.f64 	[%rd129], %fd84;
	add.s32 	%r106, %r106, 4;
	add.s64 	%rd186, %rd186, %rd17;
	add.s64 	%rd185, %rd185, %rd19;
	add.s32 	%r95, %r95, -4;
	setp.ne.s32 	%p11, %r95, 0;
	@%p11 bra 	$L__BB0_15;

$L__BB0_16:
	setp.eq.s32 	%p12, %r99, 0;
	@%p12 bra 	$L__BB0_19;

	shl.b64 	%rd35, %rd14, 3;
	shl.b64 	%rd130, %rd16, 3;
	add.s64 	%rd36, %rd35, %rd130;
	shl.b64 	%rd37, %rd15, 3;

$L__BB0_18:
	.pragma "nounroll";
	add.s64 	%rd185, %rd185, %rd37;
	add.s64 	%rd131, %rd186, %rd36;
	ld.global.f64 	%fd47, [%rd131];
	add.f64 	%fd84, %fd84, %fd47;
	st.global.f64 	[%rd185], %fd84;
	add.s32 	%r106, %r106, 1;
	add.s64 	%rd186, %rd186, %rd35;
	add.s32 	%r99, %r99, -1;
	setp.ne.s32 	%p13, %r99, 0;
	@%p13 bra 	$L__BB0_18;

$L__BB0_19:
	sub.s32 	%r27, %r49, %r51;
	setp.ge.s32 	%p14, %r106, %r27;
	@%p14 bra 	$L__BB0_26;

	cvt.s64.s32 	%rd44, %r48;
	mul.lo.s32 	%r74, %r50, %r48;
	cvt.s64.s32 	%rd45, %r74;
	mul.lo.s32 	%r75, %r51, %r48;
	cvt.s64.s32 	%rd46, %r75;
	not.b32 	%r76, %r51;
	mul.lo.s32 	%r77, %r76, %r48;
	cvt.s64.s32 	%rd47, %r77;
	sub.s32 	%r78, %r49, %r106;
	sub.s32 	%r79, %r78, %r51;
	and.b32  	%r102, %r79, 3;
	setp.eq.s32 	%p15, %r102, 0;
	mov.u32 	%r103, %r106;
	@%p15 bra 	$L__BB0_23;

	shl.b64 	%rd48, %rd44, 3;
	shl.b64 	%rd133, %rd47, 3;
	add.s64 	%rd49, %rd48, %rd133;
	shl.b64 	%rd134, %rd46, 3;
	add.s64 	%rd50, %rd48, %rd134;
	shl.b64 	%rd51, %rd45, 3;
	mov.u32 	%r103, %r106;

$L__BB0_22:
	.pragma "nounroll";
	add.s64 	%rd185, %rd185, %rd51;
	add.s64 	%rd135, %rd186, %rd50;
	add.s64 	%rd136, %rd186, %rd49;
	ld.global.f64 	%fd49, [%rd136];
	ld.global.f64 	%fd50, [%rd135];
	sub.f64 	%fd51, %fd50, %fd49;
	add.f64 	%fd84, %fd84, %fd51;
	st.global.f64 	[%rd185], %fd84;
	add.s32 	%r103, %r103, 1;
	add.s64 	%rd186, %rd186, %rd48;
	add.s32 	%r102, %r102, -1;
	setp.ne.s32 	%p16, %r102, 0;
	@%p16 bra 	$L__BB0_22;

$L__BB0_23:
	not.b32 	%r80, %r106;
	add.s32 	%r81, %r80, %r49;
	sub.s32 	%r82, %r81, %r51;
	setp.lt.u32 	%p17, %r82, 3;
	mov.u32 	%r106, %r103;
	@%p17 bra 	$L__BB0_26;

	shl.b64 	%rd60, %rd44, 5;
	shl.b64 	%rd61, %rd44, 3;
	shl.b64 	%rd62, %rd45, 5;
	shl.b64 	%rd63, %rd45, 3;
	add.s64 	%rd182, %rd185, %rd63;
	add.s64 	%rd137, %rd44, %rd46;
	shl.b64 	%rd138, %rd137, 3;
	add.s64 	%rd183, %rd186, %rd138;
	add.s64 	%rd139, %rd44, %rd47;
	shl.b64 	%rd140, %rd139, 3;
	add.s64 	%rd184, %rd186, %rd140;
	mov.u32 	%r106, %r103;

$L__BB0_25:
	ld.global.f64 	%fd52, [%rd184];
	ld.global.f64 	%fd53, [%rd183];
	sub.f64 	%fd54, %fd53, %fd52;
	add.f64 	%fd55, %fd84, %fd54;
	st.global.f64 	[%rd182], %fd55;
	add.s64 	%rd141, %rd183, %rd61;
	add.s64 	%rd142, %rd184, %rd61;
	ld.global.f64 	%fd56, [%rd142];
	ld.global.f64 	%fd57, [%rd141];
	sub.f64 	%fd58, %fd57, %fd56;
	add.f64 	%fd59, %fd55, %fd58;
	add.s64 	%rd143, %rd182, %rd63;
	st.global.f64 	[%rd143], %fd59;
	add.s64 	%rd144, %rd141, %rd61;
	add.s64 	%rd145, %rd142, %rd61;
	ld.global.f64 	%fd60, [%rd145];
	ld.global.f64 	%fd61, [%rd144];
	sub.f64 	%fd62, %fd61, %fd60;
	add.f64 	%fd63, %fd59, %fd62;
	add.s64 	%rd146, %rd143, %rd63;
	st.global.f64 	[%rd146], %fd63;
	add.s64 	%rd147, %rd144, %rd61;
	add.s64 	%rd183, %rd147, %rd61;
	add.s64 	%rd148, %rd145, %rd61;
	add.s64 	%rd184, %rd148, %rd61;
	ld.global.f64 	%fd64, [%rd148];
	ld.global.f64 	%fd65, [%rd147];
	sub.f64 	%fd66, %fd65, %fd64;
	add.f64 	%fd84, %fd63, %fd66;
	add.s64 	%rd149, %rd146, %rd63;
	add.s64 	%rd182, %rd149, %rd63;
	st.global.f64 	[%rd149], %fd84;
	add.s64 	%rd186, %rd186, %rd60;
	add.s64 	%rd185, %rd185, %rd62;
	add.s32 	%r106, %r106, 4;
	setp.lt.s32 	%p18, %r106, %r27;
	@%p18 bra 	$L__BB0_25;

$L__BB0_26:
	setp.ge.s32 	%p19, %r106, %r49;
	@%p19 bra 	$L__BB0_33;

	cvt.s64.s32 	%rd79, %r48;
	mul.lo.s32 	%r83, %r50, %r48;
	cvt.s64.s32 	%rd80, %r83;
	not.b32 	%r84, %r51;
	mul.lo.s32 	%r85, %r84, %r48;
	cvt.s64.s32 	%rd81, %r85;
	sub.s32 	%r86, %r49, %r106;
	and.b32  	%r108, %r86, 3;
	setp.eq.s32 	%p20, %r108, 0;
	mov.u32 	%r109, %r106;
	@%p20 bra 	$L__BB0_30;

	shl.b64 	%rd82, %rd79, 3;
	shl.b64 	%rd150, %rd81, 3;
	add.s64 	%rd83, %rd82, %rd150;
	shl.b64 	%rd84, %rd80, 3;
	mov.u32 	%r109, %r106;

$L__BB0_29:
	.pragma "nounroll";
	add.s64 	%rd185, %rd185, %rd84;
	add.s64 	%rd151, %rd186, %rd83;
	ld.global.f64 	%fd67, [%rd151];
	sub.f64 	%fd84, %fd84, %fd67;
	st.global.f64 	[%rd185], %fd84;
	add.s32 	%r109, %r109, 1;
	add.s64 	%rd186, %rd186, %rd82;
	add.s32 	%r108, %r108, -1;
	setp.ne.s32 	%p21, %r108, 0;
	@%p21 bra 	$L__BB0_29;

$L__BB0_30:
	not.b32 	%r87, %r106;
	add.s32 	%r88, %r87, %r49;
	setp.lt.u32 	%p22, %r88, 3;
	@%p22 bra 	$L__BB0_33;

	shl.b64 	%rd91, %rd79, 3;
	shl.b64 	%rd93, %rd80, 5;
	add.s64 	%rd194, %rd185, %rd93;
	mul.lo.s64 	%rd152, %rd80, 24;
	add.s64 	%rd193, %rd185, %rd152;
	shl.b64 	%rd153, %rd80, 4;
	add.s64 	%rd192, %rd185, %rd153;
	shl.b64 	%rd154, %rd80, 3;
	add.s64 	%rd191, %rd185, %rd154;
	add.s64 	%rd155, %rd79, %rd81;
	shl.b64 	%rd156, %rd155, 3;
	add.s64 	%rd195, %rd186, %rd156;

$L__BB0_32:
	ld.global.f64 	%fd68, [%rd195];
	sub.f64 	%fd69, %fd84, %fd68;
	st.global.f64 	[%rd191], %fd69;
	add.s64 	%rd157, %rd195, %rd91;
	ld.global.f64 	%fd70, [%rd157];
	sub.f64 	%fd71, %fd69, %fd70;
	st.global.f64 	[%rd192], %fd71;
	add.s64 	%rd158, %rd157, %rd91;
	ld.global.f64 	%fd72, [%rd158];
	sub.f64 	%fd73, %fd71, %fd72;
	st.global.f64 	[%rd193], %fd73;
	add.s64 	%rd159, %rd158, %rd91;
	add.s64 	%rd195, %rd159, %rd91;
	ld.global.f64 	%fd74, [%rd159];
	sub.f64 	%fd84, %fd73, %fd74;
	st.global.f64 	[%rd194], %fd84;
	add.s64 	%rd194, %rd194, %rd93;
	add.s64 	%rd193, %rd193, %rd93;
	add.s64 	%rd192, %rd192, %rd93;
	add.s64 	%rd191, %rd191, %rd93;
	add.s32 	%r109, %r109, 4;
	setp.lt.s32 	%p23, %r109, %r49;
	@%p23 bra 	$L__BB0_32;

$L__BB0_33:
	ret;

}



// ===== COMPILED SASS (sm_100) =====

	.target	sm_100

	.elftype	@"ET_EXEC"


//--------------------- .note.nv.tkinfo           --------------------------
	.section	.note.nv.tkinfo,"",@"SHT_NOTE"
	.sectionflags	@"SHF_NOTE_NV_TKINFO"
	.tkinfo
        /*0018*/ 	.word	0x00000002
        /*0030*/ 	.string	""
        /*0030*/ 	.string	"ptxas"
        /*0030*/ 	.string	"Cuda compilation tools, release 13.0, V13.0.88"
        /*0030*/ 	.string	"Build cuda_13.0.r13.0/compiler.36424714_0"
        /*0030*/ 	.string	"-arch sm_100 "



//--------------------- .note.nv.cuinfo           --------------------------
	.section	.note.nv.cuinfo,"",@"SHT_NOTE"
	.sectionflags	@"SHF_NOTE_NV_CUINFO"
        /*0018*/ 	.short	0x0002
        /*001a*/ 	.short	0x0034
        /*001c*/ 	.short	0x0082
	.zero		2


//--------------------- .nv.info                  --------------------------
	.section	.nv.info,"",@"SHT_CUDA_INFO"
	.align	4


	//----- nvinfo : EIATTR_REGCOUNT
	.align		4
        /*0000*/ 	.byte	0x04, 0x2f
        /*0002*/ 	.short	(.L_1 - .L_0)
	.align		4
.L_0:
        /*0004*/ 	.word	index@(neighborhoodSum3dKernel)
        /*0008*/ 	.word	0x00000020


	//----- nvinfo : EIATTR_FRAME_SIZE
	.align		4
.L_1:
        /*000c*/ 	.byte	0x04, 0x11
        /*000e*/ 	.short	(.L_3 - .L_2)
	.align		4
.L_2:
        /*0010*/ 	.word	index@(neighborhoodSum3dKernel)
        /*0014*/ 	.word	0x00000000


	//----- nvinfo : EIATTR_MIN_STACK_SIZE
	.align		4
.L_3:
        /*0018*/ 	.byte	0x04, 0x12
        /*001a*/ 	.short	(.L_5 - .L_4)
	.align		4
.L_4:
        /*001c*/ 	.word	index@(neighborhoodSum3dKernel)
        /*0020*/ 	.word	0x00000000
.L_5:


//--------------------- .nv.compat                --------------------------
	.section	.nv.compat,"",@"SHT_CUDA_COMPAT_INFO"
	.align	4
        /*0000*/ 	.byte	0x02, 0x09, 0x00, 0x00, 0x02, 0x02, 0x01, 0x00, 0x02, 0x05, 0x05, 0x00, 0x03, 0x07, 0x01, 0x01
        /*0010*/ 	.byte	0x02, 0x03, 0x00, 0x00, 0x02, 0x06, 0x01, 0x00, 0x04, 0x0b, 0x08, 0x00, 0x01, 0x00, 0x00, 0x00
        /*0020*/ 	.byte	0x00, 0x00, 0x00, 0x00


//--------------------- .nv.info.neighborhoodSum3dKernel --------------------------
	.section	.nv.info.neighborhoodSum3dKernel,"",@"SHT_CUDA_INFO"
	.sectionflags	@""
	.align	4


	//----- nvinfo : EIATTR_CUDA_API_VERSION
	.align		4
        /*0000*/ 	.byte	0x04, 0x37
        /*0002*/ 	.short	(.L_7 - .L_6)
.L_6:
        /*0004*/ 	.word	0x00000082


	//----- nvinfo : EIATTR_KPARAM_INFO
	.align		4
.L_7:
        /*0008*/ 	.byte	0x04, 0x17
        /*000a*/ 	.short	(.L_9 - .L_8)
.L_8:
        /*000c*/ 	.word	0x00000000
        /*0010*/ 	.short	0x000a
        /*0012*/ 	.short	0x0034
        /*0014*/ 	.byte	0x00, 0xf0, 0x11, 0x00


	//----- nvinfo : EIATTR_KPARAM_INFO
	.align		4
.L_9:
        /*0018*/ 	.byte	0x04, 0x17
        /*001a*/ 	.short	(.L_11 - .L_10)
.L_10:
        /*001c*/ 	.word	0x00000000
        /*0020*/ 	.short	0x0009
        /*0022*/ 	.short	0x0030
        /*0024*/ 	.byte	0x00, 0xf0, 0x11, 0x00


	//----- nvinfo : EIATTR_KPARAM_INFO
	.align		4
.L_11:
        /*0028*/ 	.byte	0x04, 0x17
        /*002a*/ 	.short	(.L_13 - .L_12)
.L_12:
        /*002c*/ 	.word	0x00000000
        /*0030*/ 	.short	0x0008
        /*0032*/ 	.short	0x002c
        /*0034*/ 	.byte	0x00, 0xf0, 0x11, 0x00


	//----- nvinfo : EIATTR_KPARAM_INFO
	.align		4
.L_13:
        /*0038*/ 	.byte	0x04, 0x17
        /*003a*/ 	.short	(.L_15 - .L_14)
.L_14:
        /*003c*/ 	.word	0x00000000
        /*0040*/ 	.short	0x0007
        /*0042*/ 	.short	0x0028
        /*0044*/ 	.byte	0x00, 0xf0, 0x11, 0x00


	//----- nvinfo : EIATTR_KPARAM_INFO
	.align		4
.L_15:
        /*0048*/ 	.byte	0x04, 0x17
        /*004a*/ 	.short	(.L_17 - .L_16)
.L_16:
        /*004c*/ 	.word	0x00000000
        /*0050*/ 	.short	0x0006
        /*0052*/ 	.short	0x0024
        /*0054*/ 	.byte	0x00, 0xf0, 0x11, 0x00


	//----- nvinfo : EIATTR_KPARAM_INFO
	.align		4
.L_17:
        /*0058*/ 	.byte	0x04, 0x17
        /*005a*/ 	.short	(.L_19 - .L_18)
.L_18:
        /*005c*/ 	.word	0x00000000
        /*0060*/ 	.short	0x0005
        /*0062*/ 	.short	0x0020
        /*0064*/ 	.byte	0x00, 0xf0, 0x11, 0x00


	//----- nvinfo : EIATTR_KPARAM_INFO
	.align		4
.L_19:
        /*0068*/ 	.byte	0x04, 0x17
        /*006a*/ 	.short	(.L_21 - .L_20)
.L_20:
        /*006c*/ 	.word	0x00000000
        /*0070*/ 	.short	0x0004
        /*0072*/ 	.short	0x001c
        /*0074*/ 	.byte	0x00, 0xf0, 0x11, 0x00


	//----- nvinfo : EIATTR_KPARAM_INFO
	.align		4
.L_21:
        /*0078*/ 	.byte	0x04, 0x17
        /*007a*/ 	.short	(.L_23 - .L_22)
.L_22:
        /*007c*/ 	.word	0x00000000
        /*0080*/ 	.short	0x0003
        /*0082*/ 	.short	0x0018
        /*0084*/ 	.byte	0x00, 0xf0, 0x11, 0x00


	//----- nvinfo : EIATTR_KPARAM_INFO
	.align		4
.L_23:
        /*0088*/ 	.byte	0x04, 0x17
        /*008a*/ 	.short	(.L_25 - .L_24)
.L_24:
        /*008c*/ 	.word	0x00000000
        /*0090*/ 	.short	0x0002
        /*0092*/ 	.short	0x0010
        /*0094*/ 	.byte	0x00, 0xf0, 0x21, 0x00


	//----- nvinfo : EIATTR_KPARAM_INFO
	.align		4
.L_25:
        /*0098*/ 	.byte	0x04, 0x17
        /*009a*/ 	.short	(.L_27 - .L_26)
.L_26:
        /*009c*/ 	.word	0x00000000
        /*00a0*/ 	.short	0x0001
        /*00a2*/ 	.short	0x0008
        /*00a4*/ 	.byte	0x00, 0xf0, 0x21, 0x00


	//----- nvinfo : EIATTR_KPARAM_INFO
	.align		4
.L_27:
        /*00a8*/ 	.byte	0x04, 0x17
        /*00aa*/ 	.short	(.L_29 - .L_28)
.L_28:
        /*00ac*/ 	.word	0x00000000
        /*00b0*/ 	.short	0x0000
        /*00b2*/ 	.short	0x0000
        /*00b4*/ 	.byte	0x00, 0xf0, 0x11, 0x00


	//----- nvinfo : EIATTR_SPARSE_MMA_MASK
	.align		4
.L_29:
        /*00b8*/ 	.byte	0x03, 0x50
        /*00ba*/ 	.short	0x0000


	//----- nvinfo : EIATTR_MAXREG_COUNT
	.align		4
        /*00bc*/ 	.byte	0x03, 0x1b
        /*00be*/ 	.short	0x00ff


	//----- nvinfo : EIATTR_MERCURY_ISA_VERSION
	.align		4
        /*00c0*/ 	.byte	0x03, 0x5f
        /*00c2*/ 	.short	0x0101


	//----- nvinfo : EIATTR_VRC_CTA_INIT_COUNT
	.align		4
        /*00c4*/ 	.byte	0x02, 0x4a
	.zero		1
	.zero		1


	//----- nvinfo : EIATTR_EXIT_INSTR_OFFSETS
	.align		4
        /*00c8*/ 	.byte	0x04, 0x1c
        /*00ca*/ 	.short	(.L_31 - .L_30)


	//   ....[0]....
.L_30:
        /*00cc*/ 	.word	0x00000070


	//   ....[1]....
        /*00d0*/ 	.word	0x000038c0


	//   ....[2]....
        /*00d4*/ 	.word	0x00003b10


	//   ....[3]....
        /*00d8*/ 	.word	0x00004940


	//   ....[4]....
        /*00dc*/ 	.word	0x00004b00


	//----- nvinfo : EIATTR_CBANK_PARAM_SIZE
	.align		4
.L_31:
        /*00e0*/ 	.byte	0x03, 0x19
        /*00e2*/ 	.short	0x0038


	//----- nvinfo : EIATTR_PARAM_CBANK
	.align		4
        /*00e4*/ 	.byte	0x04, 0x0a
        /*00e6*/ 	.short	(.L_33 - .L_32)
	.align		4
.L_32:
        /*00e8*/ 	.word	index@(.nv.constant0.neighborhoodSum3dKernel)
        /*00ec*/ 	.short	0x0380
        /*00ee*/ 	.short	0x0038


	//----- nvinfo : EIATTR_SW_WAR
	.align		4
.L_33:
        /*00f0*/ 	.byte	0x04, 0x36
        /*00f2*/ 	.short	(.L_35 - .L_34)
.L_34:
        /*00f4*/ 	.word	0x00000008
.L_35:


//--------------------- .nv.callgraph             --------------------------
	.section	.nv.callgraph,"",@"SHT_CUDA_CALLGRAPH"
	.align	4
	.sectionentsize	8
	.align		4
        /*0000*/ 	.word	0x00000000
	.align		4
        /*0004*/ 	.word	0xffffffff
	.align		4
        /*0008*/ 	.word	0x00000000
	.align		4
        /*000c*/ 	.word	0xfffffffe
	.align		4
        /*0010*/ 	.word	0x00000000
	.align		4
        /*0014*/ 	.word	0xfffffffd
	.align		4
        /*0018*/ 	.word	0x00000000
	.align		4
        /*001c*/ 	.word	0xfffffffc


//--------------------- .text.neighborhoodSum3dKernel --------------------------
	.section	.text.neighborhoodSum3dKernel,"ax",@progbits
	.align	128
        .global         neighborhoodSum3dKernel
        .type           neighborhoodSum3dKernel,@function
        .size           neighborhoodSum3dKernel,(.L_x_28 - neighborhoodSum3dKernel)
        .other          neighborhoodSum3dKernel,@"STO_CUDA_ENTRY STV_DEFAULT"
neighborhoodSum3dKernel:
.text.neighborhoodSum3dKernel:
[----:B------:R-:W-:Y:S01]  /*0000*/  LDC R1, c[0x0][0x37c] ;  /* 0x0000df00ff017b82 */ /* 0x000fe20000000800 */
[----:B------:R-:W0:Y:S01]  /*0010*/  S2R R4, SR_CTAID.X ;  /* 0x0000000000047919 */ /* 0x000e220000002500 */
[----:B------:R-:W0:Y:S01]  /*0020*/  LDCU UR4, c[0x0][0x360] ;  /* 0x00006c00ff0477ac */ /* 0x000e220008000800 */
[----:B------:R-:W0:Y:S01]  /*0030*/  S2R R3, SR_TID.X ;  /* 0x0000000000037919 */ /* 0x000e220000002100 */
[----:B------:R-:W1:Y:S01]  /*0040*/  LDCU UR5, c[0x0][0x380] ;  /* 0x00007000ff0577ac */ /* 0x000e620008000800 */
[----:B0-----:R-:W-:-:S05]  /*0050*/  IMAD R4, R4, UR4, R3 ;  /* 0x0000000404047c24 */ /* 0x001fca000f8e0203 */
[----:B-1----:R-:W-:-:S13]  /*0060*/  ISETP.GE.AND P0, PT, R4, UR5, PT ;  /* 0x0000000504007c0c */ /* 0x002fda000bf06270 */
[----:B------:R-:W-:Y:S05]  /*0070*/  @P0 EXIT ;  /* 0x000000000000094d */ /* 0x000fea0003800000 */
[----:B------:R-:W0:Y:S01]  /*0080*/  LDCU UR4, c[0x0][0x3b4] ;  /* 0x00007680ff0477ac */ /* 0x000e220008000800 */
[----:B------:R-:W1:Y:S01]  /*0090*/  LDCU.64 UR14, c[0x0][0x358] ;  /* 0x00006b00ff0e77ac */ /* 0x000e620008000a00 */
[----:B0-----:R-:W-:-:S09]  /*00a0*/  UISETP.NE.AND UP0, UPT, UR4, URZ, UPT ;  /* 0x000000ff0400728c */ /* 0x001fd2000bf05270 */
[----:B-1----:R-:W-:Y:S05]  /*00b0*/  BRA.U !UP0, `(.L_x_0) ;  /* 0x0000000108147547 */ /* 0x002fea000b800000 */
[----:B------:R-:W-:-:S09]  /*00c0*/  UISETP.NE.AND UP0, UPT, UR4, 0x1, UPT ;  /* 0x000000010400788c */ /* 0x000fd2000bf05270 */
[----:B------:R-:W-:Y:S05]  /*00d0*/  BRA.U UP0, `(.L_x_1) ;  /* 0x0000000100807547 */ /* 0x000fea000b800000 */
[----:B------:R-:W0:Y:S02]  /*00e0*/  LDCU UR4, c[0x0][0x398] ;  /* 0x00007300ff0477ac */ /* 0x000e240008000800 */
[----:B0-----:R-:W-:Y:S01]  /*00f0*/  IMAD R4, R4, UR4, RZ ;  /* 0x0000000404047c24 */ /* 0x001fe2000f8e02ff */
[----:B------:R-:W-:Y:S06]  /*0100*/  BRA `(.L_x_1) ;  /* 0x0000000000747947 */ /* 0x000fec0003800000 */
.L_x_0:
[----:B------:R-:W0:Y:S01]  /*0110*/  LDC R9, c[0x0][0x398] ;  /* 0x0000e600ff097b82 */ /* 0x000e220000000800 */
[----:B------:R-:W1:Y:S01]  /*0120*/  LDCU UR4, c[0x0][0x39c] ;  /* 0x00007380ff0477ac */ /* 0x000e620008000800 */
[----:B0-----:R-:W-:-:S04]  /*0130*/  IABS R5, R9 ;  /* 0x0000000900057213 */ /* 0x001fc80000000000 */
[----:B------:R-:W0:Y:S08]  /*0140*/  I2F.RP R0, R5 ;  /* 0x0000000500007306 */ /* 0x000e300000209400 */
[----:B0-----:R-:W0:Y:S02]  /*0150*/  MUFU.RCP R0, R0 ;  /* 0x0000000000007308 */ /* 0x001e240000001000 */
[----:B0-----:R-:W-:-:S06]  /*0160*/  VIADD R2, R0, 0xffffffe ;  /* 0x0ffffffe00027836 */ /* 0x001fcc0000000000 */
[----:B------:R0:W2:Y:S02]  /*0170*/  F2I.FTZ.U32.TRUNC.NTZ R3, R2 ;  /* 0x0000000200037305 */ /* 0x0000a4000021f000 */
[----:B0-----:R-:W-:Y:S02]  /*0180*/  IMAD.MOV.U32 R2, RZ, RZ, RZ ;  /* 0x000000ffff027224 */ /* 0x001fe400078e00ff */
[----:B--2---:R-:W-:-:S04]  /*0190*/  IMAD.MOV R6, RZ, RZ, -R3 ;  /* 0x000000ffff067224 */ /* 0x004fc800078e0a03 */
[----:B------:R-:W-:Y:S01]  /*01a0*/  IMAD R7, R6, R5, RZ ;  /* 0x0000000506077224 */ /* 0x000fe200078e02ff */
[----:B------:R-:W-:-:S03]  /*01b0*/  IABS R6, R4 ;  /* 0x0000000400067213 */ /* 0x000fc60000000000 */
[----:B------:R-:W-:-:S06]  /*01c0*/  IMAD.HI.U32 R3, R3, R7, R2 ;  /* 0x0000000703037227 */ /* 0x000fcc00078e0002 */
[----:B------:R-:W-:-:S04]  /*01d0*/  IMAD.HI.U32 R3, R3, R6, RZ ;  /* 0x0000000603037227 */ /* 0x000fc800078e00ff */
[----:B------:R-:W-:-:S04]  /*01e0*/  IMAD.MOV R0, RZ, RZ, -R3 ;  /* 0x000000ffff007224 */ /* 0x000fc800078e0a03 */
[----:B------:R-:W-:-:S05]  /*01f0*/  IMAD R0, R5, R0, R6 ;  /* 0x0000000005007224 */ /* 0x000fca00078e0206 */
[----:B------:R-:W-:-:S13]  /*0200*/  ISETP.GT.U32.AND P1, PT, R5, R0, PT ;  /* 0x000000000500720c */ /* 0x000fda0003f24070 */
[----:B------:R-:W-:Y:S02]  /*0210*/  @!P1 IMAD.IADD R0, R0, 0x1, -R5 ;  /* 0x0000000100009824 */ /* 0x000fe400078e0a05 */
[----:B------:R-:W-:Y:S01]  /*0220*/  @!P1 VIADD R3, R3, 0x1 ;  /* 0x0000000103039836 */ /* 0x000fe20000000000 */
[----:B------:R-:W-:Y:S02]  /*0230*/  ISETP.NE.AND P1, PT, R9, RZ, PT ;  /* 0x000000ff0900720c */ /* 0x000fe40003f25270 */
[----:B------:R-:W-:Y:S02]  /*0240*/  ISETP.GE.U32.AND P0, PT, R0, R5, PT ;  /* 0x000000050000720c */ /* 0x000fe40003f06070 */
[----:B------:R-:W-:-:S04]  /*0250*/  LOP3.LUT R0, R4, R9, RZ, 0x3c, !PT ;  /* 0x0000000904007212 */ /* 0x000fc800078e3cff */
[----:B------:R-:W-:Y:S01]  /*0260*/  ISETP.GE.AND P2, PT, R0, RZ, PT ;  /* 0x000000ff0000720c */ /* 0x000fe20003f46270 */
[----:B-1----:R-:W-:-:S06]  /*0270*/  IMAD R0, R9, UR4, RZ ;  /* 0x0000000409007c24 */ /* 0x002fcc000f8e02ff */
[----:B------:R-:W-:-:S06]  /*0280*/  @P0 VIADD R3, R3, 0x1 ;  /* 0x0000000103030836 */ /* 0x000fcc0000000000 */
[----:B------:R-:W-:Y:S01]  /*0290*/  @!P2 IMAD.MOV R3, RZ, RZ, -R3 ;  /* 0x000000ffff03a224 */ /* 0x000fe200078e0a03 */
[----:B------:R-:W-:-:S05]  /*02a0*/  @!P1 LOP3.LUT R3, RZ, R9, RZ, 0x33, !PT ;  /* 0x00000009ff039212 */ /* 0x000fca00078e33ff */
[----:B------:R-:W-:-:S04]  /*02b0*/  IMAD.MOV R5, RZ, RZ, -R3 ;  /* 0x000000ffff057224 */ /* 0x000fc800078e0a03 */
[----:B------:R-:W-:-:S04]  /*02c0*/  IMAD R4, R9, R5, R4 ;  /* 0x0000000509047224 */ /* 0x000fc800078e0204 */
[----:B------:R-:W-:-:S07]  /*02d0*/  IMAD R4, R3, R0, R4 ;  /* 0x0000000003047224 */ /* 0x000fce00078e0204 */
.L_x_1:
[----:B------:R-:W0:Y:S01]  /*02e0*/  LDCU UR8, c[0x0][0x3b0] ;  /* 0x00007600ff0877ac */ /* 0x000e220008000800 */
[----:B------:R-:W1:Y:S01]  /*02f0*/  LDC.64 R12, c[0x0][0x388] ;  /* 0x0000e200ff0c7b82 */ /* 0x000e620000000a00 */
[----:B------:R-:W-:Y:S02]  /*0300*/  SHF.R.S32.HI R5, RZ, 0x1f, R4 ;  /* 0x0000001fff057819 */ /* 0x000fe40000011404 */
[----:B------:R-:W-:Y:S01]  /*0310*/  CS2R R14, SRZ ;  /* 0x00000000000e7805 */ /* 0x000fe2000001ff00 */
[----:B------:R-:W2:Y:S01]  /*0320*/  LDCU UR9, c[0x0][0x3ac] ;  /* 0x00007580ff0977ac */ /* 0x000ea20008000800 */
[----:B0-----:R-:W-:Y:S01]  /*0330*/  UISETP.GE.AND UP0, UPT, UR8, URZ, UPT ;  /* 0x000000ff0800728c */ /* 0x001fe2000bf06270 */
[C---:B--2---:R-:W-:Y:S02]  /*0340*/  IMAD R8, R4.reuse, UR9, RZ ;  /* 0x0000000904087c24 */ /* 0x044fe4000f8e02ff */
[----:B-1----:R-:W-:-:S03]  /*0350*/  IMAD.WIDE R12, R4, 0x8, R12 ;  /* 0x00000008040c7825 */ /* 0x002fc600078e020c */
[----:B------:R-:W-:Y:S01]  /*0360*/  SHF.R.S32.HI R7, RZ, 0x1f, R8 ;  /* 0x0000001fff077819 */ /* 0x000fe20000011408 */
[----:B------:R-:W-:Y:S02]  /*0370*/  IMAD.MOV.U32 R24, RZ, RZ, R12 ;  /* 0x000000ffff187224 */ /* 0x000fe400078e000c */
[----:B------:R-:W-:Y:S05]  /*0380*/  BRA.U !UP0, `(.L_x_2) ;  /* 0x0000000908207547 */ /* 0x000fea000b800000 */
[----:B------:R-:W-:Y:S01]  /*0390*/  UISETP.GE.U32.AND UP0, UPT, UR8, 0x3, UPT ;  /* 0x000000030800788c */ /* 0x000fe2000bf06070 */
[----:B------:R-:W-:Y:S01]  /*03a0*/  CS2R R14, SRZ ;  /* 0x00000000000e7805 */ /* 0x000fe2000001ff00 */
[----:B------:R-:W-:-:S04]  /*03b0*/  UIADD3 UR4, UPT, UPT, UR8, 0x1, URZ ;  /* 0x0000000108047890 */ /* 0x000fc8000fffe0ff */
[----:B------:R-:W-:-:S03]  /*03c0*/  ULOP3.LUT UR5, UR4, 0x3, URZ, 0xc0, !UPT ;  /* 0x0000000304057892 */ /* 0x000fc6000f8ec0ff */
[----:B------:R-:W-:Y:S01]  /*03d0*/  UMOV UR4, URZ ;  /* 0x000000ff00047c82 */ /* 0x000fe20008000000 */
[----:B------:R-:W-:Y:S08]  /*03e0*/  BRA.U !UP0, `(.L_x_3) ;  /* 0x0000000508c47547 */ /* 0x000ff0000b800000 */
[----:B------:R-:W0:Y:S01]  /*03f0*/  LDC R0, c[0x0][0x3a4] ;  /* 0x0000e900ff007b82 */ /* 0x000e220000000800 */
[----:B------:R-:W-:Y:S01]  /*0400*/  UIADD3 UR6, UPT, UPT, -UR5, UR8, URZ ;  /* 0x0000000805067290 */ /* 0x000fe2000fffe1ff */
[----:B------:R-:W-:Y:S02]  /*0410*/  IMAD.MOV.U32 R22, RZ, RZ, R24 ;  /* 0x000000ffff167224 */ /* 0x000fe400078e0018 */
[----:B------:R-:W-:Y:S01]  /*0420*/  IMAD.MOV.U32 R23, RZ, RZ, R13 ;  /* 0x000000ffff177224 */ /* 0x000fe200078e000d */
[----:B------:R-:W-:-:S09]  /*0430*/  UISETP.GT.AND UP0, UPT, UR6, -0x1, UPT ;  /* 0xffffffff0600788c */ /* 0x000fd2000bf04270 */
[----:B------:R-:W-:Y:S05]  /*0440*/  BRA.U !UP0, `(.L_x_4) ;  /* 0x00000005086c7547 */ /* 0x000fea000b800000 */
[----:B------:R-:W-:Y:S02]  /*0450*/  UIADD3 UR7, UPT, UPT, UR6, 0x1, URZ ;  /* 0x0000000106077890 */ /* 0x000fe4000fffe0ff */
[----:B------:R-:W-:Y:S02]  /*0460*/  UPLOP3.LUT UP0, UPT, UPT, UPT, UPT, 0x80, 0x8 ;  /* 0x000000000008789c */ /* 0x000fe40003f0f070 */
[----:B------:R-:W-:-:S09]  /*0470*/  UISETP.GT.AND UP1, UPT, UR7, 0xc, UPT ;  /* 0x0000000c0700788c */ /* 0x000fd2000bf24270 */
[----:B------:R-:W-:Y:S05]  /*0480*/  BRA.U !UP1, `(.L_x_5) ;  /* 0x0000000109d87547 */ /* 0x000fea000b800000 */
[----:B------:R-:W-:-:S11]  /*0490*/  UPLOP3.LUT UP0, UPT, UPT, UPT, UPT, 0x40, 0x4 ;  /* 0x000000000004789c */ /* 0x000fd60003f0e870 */
.L_x_6:
[----:B------:R-:W1:Y:S01]  /*04a0*/  LDC R9, c[0x0][0x3a4] ;  /* 0x0000e900ff097b82 */ /* 0x000e620000000800 */
[----:B------:R-:W2:Y:S01]  /*04b0*/  LDG.E.64 R28, desc[UR14][R22.64] ;  /* 0x0000000e161c7981 */ /* 0x000ea2000c1e1b00 */
[----:B-1----:R-:W-:-:S05]  /*04c0*/  IMAD.WIDE R2, R9, 0x8, R22 ;  /* 0x0000000809027825 */ /* 0x002fca00078e0216 */
[----:B------:R-:W3:Y:S01]  /*04d0*/  LDG.E.64 R10, desc[UR14][R2.64] ;  /* 0x0000000e020a7981 */ /* 0x000ee2000c1e1b00 */
[----:B------:R-:W-:-:S05]  /*04e0*/  IMAD.WIDE R18, R9, 0x8, R2 ;  /* 0x0000000809127825 */ /* 0x000fca00078e0202 */
[----:B------:R-:W4:Y:S01]  /*04f0*/  LDG.E.64 R22, desc[UR14][R18.64] ;  /* 0x0000000e12167981 */ /* 0x000f22000c1e1b00 */
[----:B------:R-:W-:-:S05]  /*0500*/  IMAD.WIDE R16, R9, 0x8, R18 ;  /* 0x0000000809107825 */ /* 0x000fca00078e0212 */
[----:B------:R1:W5:Y:S02]  /*0510*/  LDG.E.64 R20, desc[UR14][R16.64] ;  /* 0x0000000e10147981 */ /* 0x000364000c1e1b00 */
[----:B-1----:R-:W-:-:S05]  /*0520*/  IMAD.WIDE R16, R9, 0x8, R16 ;  /* 0x0000000809107825 */ /* 0x002fca00078e0210 */
[----:B------:R-:W5:Y:S01]  /*0530*/  LDG.E.64 R18, desc[UR14][R16.64] ;  /* 0x0000000e10127981 */ /* 0x000f62000c1e1b00 */
[----:B------:R-:W-:-:S04]  /*0540*/  IMAD.WIDE R26, R9, 0x8, R16 ;  /* 0x00000008091a7825 */ /* 0x000fc800078e0210 */
[C---:B------:R-:W-:Y:S01]  /*0550*/  IMAD.WIDE R2, R9.reuse, 0x8, R26 ;  /* 0x0000000809027825 */ /* 0x040fe200078e021a */
[----:B------:R-:W5:Y:S04]  /*0560*/  LDG.E.64 R16, desc[UR14][R26.64] ;  /* 0x0000000e1a107981 */ /* 0x000f68000c1e1b00 */
[----:B------:R1:W5:Y:S02]  /*0570*/  LDG.E.64 R26, desc[UR14][R2.64] ;  /* 0x0000000e021a7981 */ /* 0x000364000c1e1b00 */
[----:B-1----:R-:W-:Y:S01]  /*0580*/  IMAD.WIDE R2, R9, 0x8, R2 ;  /* 0x0000000809027825 */ /* 0x002fe200078e0202 */
[----:B--2---:R-:W-:-:S04]  /*0590*/  DADD R14, R28, R14 ;  /* 0x000000001c0e7229 */ /* 0x004fc8000000000e */
[----:B------:R1:W2:Y:S02]  /*05a0*/  LDG.E.64 R28, desc[UR14][R2.64] ;  /* 0x0000000e021c7981 */ /* 0x0002a4000c1e1b00 */
[----:B-1----:R-:W-:Y:S02]  /*05b0*/  IMAD.WIDE R2, R9, 0x8, R2 ;  /* 0x0000000809027825 */ /* 0x002fe400078e0202 */
[----:B---3--:R-:W-:-:S03]  /*05c0*/  DADD R14, R14, R10 ;  /* 0x000000000e0e7229 */ /* 0x008fc6000000000a */
[----:B------:R1:W3:Y:S05]  /*05d0*/  LDG.E.64 R10, desc[UR14][R2.64] ;  /* 0x0000000e020a7981 */ /* 0x0002ea000c1e1b00 */
[----:B----4-:R-:W-:Y:S01]  /*05e0*/  DADD R22, R14, R22 ;  /* 0x000000000e167229 */ /* 0x010fe20000000016 */
[----:B-1----:R-:W-:-:S05]  /*05f0*/  IMAD.WIDE R2, R9, 0x8, R2 ;  /* 0x0000000809027825 */ /* 0x002fca00078e0202 */
[----:B------:R1:W4:Y:S02]  /*0600*/  LDG.E.64 R14, desc[UR14][R2.64] ;  /* 0x0000000e020e7981 */ /* 0x000324000c1e1b00 */
[----:B-----5:R-:W-:Y:S01]  /*0610*/  DADD R20, R22, R20 ;  /* 0x0000000016147229 */ /* 0x020fe20000000014 */
[----:B-1----:R-:W-:-:S05]  /*0620*/  IMAD.WIDE R2, R9, 0x8, R2 ;  /* 0x0000000809027825 */ /* 0x002fca00078e0202 */
[----:B------:R1:W5:Y:S02]  /*0630*/  LDG.E.64 R22, desc[UR14][R2.64] ;  /* 0x0000000e02167981 */ /* 0x000364000c1e1b00 */
[----:B------:R-:W-:Y:S01]  /*0640*/  DADD R18, R20, R18 ;  /* 0x0000000014127229 */ /* 0x000fe20000000012 */
        /* <DEDUP_REMOVED lines=8> */
[----:B-1----:R-:W-:Y:S01]  /*06d0*/  IMAD.WIDE R2, R9, 0x8, R2 ;  /* 0x0000000809027825 */ /* 0x002fe200078e0202 */
[----:B--2---:R-:W-:-:S04]  /*06e0*/  DADD R28, R26, R28 ;  /* 0x000000001a1c7229 */ /* 0x004fc8000000001c */
[----:B------:R1:W2:Y:S02]  /*06f0*/  LDG.E.64 R26, desc[UR14][R2.64] ;  /* 0x0000000e021a7981 */ /* 0x0002a4000c1e1b00 */
[----:B-1----:R-:W-:Y:S02]  /*0700*/  IMAD.WIDE R2, R9, 0x8, R2 ;  /* 0x0000000809027825 */ /* 0x002fe400078e0202 */
[----:B---3--:R-:W-:-:S03]  /*0710*/  DADD R28, R28, R10 ;  /* 0x000000001c1c7229 */ /* 0x008fc6000000000a */
[----:B------:R-:W3:Y:S01]  /*0720*/  LDG.E.64 R10, desc[UR14][R2.64] ;  /* 0x0000000e020a7981 */ /* 0x000ee2000c1e1b00 */
[----:B------:R-:W-:Y:S02]  /*0730*/  UIADD3 UR6, UPT, UPT, UR6, -0x10, URZ ;  /* 0xfffffff006067890 */ /* 0x000fe4000fffe0ff */
[----:B------:R-:W-:Y:S02]  /*0740*/  UIADD3 UR4, UPT, UPT, UR4, 0x10, URZ ;  /* 0x0000001004047890 */ /* 0x000fe4000fffe0ff */
[----:B------:R-:W-:Y:S01]  /*0750*/  UISETP.GT.AND UP1, UPT, UR6, 0xb, UPT ;  /* 0x0000000b0600788c */ /* 0x000fe2000bf24270 */
[----:B----4-:R-:W-:-:S08]  /*0760*/  DADD R14, R28, R14 ;  /* 0x000000001c0e7229 */ /* 0x010fd0000000000e */
[----:B-----5:R-:W-:Y:S01]  /*0770*/  DADD R14, R14, R22 ;  /* 0x000000000e0e7229 */ /* 0x020fe20000000016 */
[----:B------:R-:W-:-:S07]  /*0780*/  IMAD.WIDE R22, R9, 0x8, R2 ;  /* 0x0000000809167825 */ /* 0x000fce00078e0202 */
[----:B------:R-:W-:-:S08]  /*0790*/  DADD R14, R14, R20 ;  /* 0x000000000e0e7229 */ /* 0x000fd00000000014 */
[----:B------:R-:W-:-:S08]  /*07a0*/  DADD R14, R14, R18 ;  /* 0x000000000e0e7229 */ /* 0x000fd00000000012 */
[----:B------:R-:W-:-:S08]  /*07b0*/  DADD R14, R14, R16 ;  /* 0x000000000e0e7229 */ /* 0x000fd00000000010 */
[----:B--2---:R-:W-:-:S08]  /*07c0*/  DADD R14, R14, R26 ;  /* 0x000000000e0e7229 */ /* 0x004fd0000000001a */
[----:B---3--:R-:W-:Y:S01]  /*07d0*/  DADD R14, R14, R10 ;  /* 0x000000000e0e7229 */ /* 0x008fe2000000000a */
[----:B------:R-:W-:Y:S10]  /*07e0*/  BRA.U UP1, `(.L_x_6) ;  /* 0xfffffffd012c7547 */ /* 0x000ff4000b83ffff */
.L_x_5:
[----:B------:R-:W-:-:S04]  /*07f0*/  UIADD3 UR7, UPT, UPT, UR6, 0x1, URZ ;  /* 0x0000000106077890 */ /* 0x000fc8000fffe0ff */
[----:B------:R-:W-:-:S09]  /*0800*/  UISETP.GT.AND UP1, UPT, UR7, 0x4, UPT ;  /* 0x000000040700788c */ /* 0x000fd2000bf24270 */
[----:B------:R-:W-:Y:S05]  /*0810*/  BRA.U !UP1, `(.L_x_7) ;  /* 0x0000000109707547 */ /* 0x000fea000b800000 */
[----:B------:R1:W2:Y:S01]  /*0820*/  LDG.E.64 R28, desc[UR14][R22.64] ;  /* 0x0000000e161c7981 */ /* 0x0002a2000c1e1b00 */
[----:B------:R-:W3:Y:S02]  /*0830*/  LDC R9, c[0x0][0x3a4] ;  /* 0x0000e900ff097b82 */ /* 0x000ee40000000800 */
[----:B---3--:R-:W-:-:S05]  /*0840*/  IMAD.WIDE R2, R9, 0x8, R22 ;  /* 0x0000000809027825 */ /* 0x008fca00078e0216 */
[----:B------:R-:W3:Y:S01]  /*0850*/  LDG.E.64 R26, desc[UR14][R2.64] ;  /* 0x0000000e021a7981 */ /* 0x000ee2000c1e1b00 */
[----:B------:R-:W-:-:S04]  /*0860*/  IMAD.WIDE R10, R9, 0x8, R2 ;  /* 0x00000008090a7825 */ /* 0x000fc800078e0202 */
[C---:B------:R-:W-:Y:S01]  /*0870*/  IMAD.WIDE R16, R9.reuse, 0x8, R10 ;  /* 0x0000000809107825 */ /* 0x040fe200078e020a */
[----:B------:R-:W4:Y:S03]  /*0880*/  LDG.E.64 R2, desc[UR14][R10.64] ;  /* 0x0000000e0a027981 */ /* 0x000f26000c1e1b00 */
[C---:B------:R-:W-:Y:S01]  /*0890*/  IMAD.WIDE R18, R9.reuse, 0x8, R16 ;  /* 0x0000000809127825 */ /* 0x040fe200078e0210 */
[----:B------:R-:W5:Y:S03]  /*08a0*/  LDG.E.64 R10, desc[UR14][R16.64] ;  /* 0x0000000e100a7981 */ /* 0x000f66000c1e1b00 */
[C---:B------:R-:W-:Y:S01]  /*08b0*/  IMAD.WIDE R20, R9.reuse, 0x8, R18 ;  /* 0x0000000809147825 */ /* 0x040fe200078e0212 */
[----:B------:R-:W5:Y:S03]  /*08c0*/  LDG.E.64 R16, desc[UR14][R18.64] ;  /* 0x0000000e12107981 */ /* 0x000f66000c1e1b00 */
[C---:B-1----:R-:W-:Y:S01]  /*08d0*/  IMAD.WIDE R22, R9.reuse, 0x8, R20 ;  /* 0x0000000809167825 */ /* 0x042fe200078e0214 */
[----:B------:R-:W5:Y:S04]  /*08e0*/  LDG.E.64 R18, desc[UR14][R20.64] ;  /* 0x0000000e14127981 */ /* 0x000f68000c1e1b00 */
[----:B------:R1:W5:Y:S02]  /*08f0*/  LDG.E.64 R20, desc[UR14][R22.64] ;  /* 0x0000000e16147981 */ /* 0x000364000c1e1b00 */
[----:B-1----:R-:W-:Y:S01]  /*0900*/  IMAD.WIDE R22, R9, 0x8, R22 ;  /* 0x0000000809167825 */ /* 0x002fe200078e0216 */
[----:B--2---:R-:W-:-:S04]  /*0910*/  DADD R28, R14, R28 ;  /* 0x000000000e1c7229 */ /* 0x004fc8000000001c */
[----:B------:R1:W2:Y:S01]  /*0920*/  LDG.E.64 R14, desc[UR14][R22.64] ;  /* 0x0000000e160e7981 */ /* 0x0002a2000c1e1b00 */
[----:B------:R-:W-:Y:S02]  /*0930*/  UIADD3 UR4, UPT, UPT, UR4, 0x8, URZ ;  /* 0x0000000804047890 */ /* 0x000fe4000fffe0ff */
[----:B------:R-:W-:Y:S02]  /*0940*/  UIADD3 UR6, UPT, UPT, UR6, -0x8, URZ ;  /* 0xfffffff806067890 */ /* 0x000fe4000fffe0ff */
[----:B------:R-:W-:Y:S01]  /*0950*/  UPLOP3.LUT UP0, UPT, UPT, UPT, UPT, 0x40, 0x4 ;  /* 0x000000000004789c */ /* 0x000fe20003f0e870 */
[----:B-1----:R-:W-:Y:S01]  /*0960*/  IMAD.WIDE R22, R9, 0x8, R22 ;  /* 0x0000000809167825 */ /* 0x002fe200078e0216 */
[----:B---3--:R-:W-:-:S08]  /*0970*/  DADD R26, R28, R26 ;  /* 0x000000001c1a7229 */ /* 0x008fd0000000001a */
[----:B----4-:R-:W-:-:S08]  /*0980*/  DADD R2, R26, R2 ;  /* 0x000000001a027229 */ /* 0x010fd00000000002 */
[----:B-----5:R-:W-:-:S08]  /*0990*/  DADD R2, R2, R10 ;  /* 0x0000000002027229 */ /* 0x020fd0000000000a */
[----:B------:R-:W-:-:S08]  /*09a0*/  DADD R2, R2, R16 ;  /* 0x0000000002027229 */ /* 0x000fd00000000010 */
[----:B------:R-:W-:-:S08]  /*09b0*/  DADD R2, R2, R18 ;  /* 0x0000000002027229 */ /* 0x000fd00000000012 */
[----:B------:R-:W-:-:S08]  /*09c0*/  DADD R2, R2, R20 ;  /* 0x0000000002027229 */ /* 0x000fd00000000014 */
[----:B--2---:R-:W-:-:S11]  /*09d0*/  DADD R14, R2, R14 ;  /* 0x00000000020e7229 */ /* 0x004fd6000000000e */
.L_x_7:
[----:B------:R-:W-:-:S09]  /*09e0*/  UISETP.NE.OR UP0, UPT, UR6, -0x1, UP0 ;  /* 0xffffffff0600788c */ /* 0x000fd20008705670 */
[----:B------:R-:W-:Y:S05]  /*09f0*/  BRA.U !UP0, `(.L_x_3) ;  /* 0x0000000108407547 */ /* 0x000fea000b800000 */
.L_x_4:
[----:B------:R1:W2:Y:S01]  /*0a00*/  LDG.E.64 R18, desc[UR14][R22.64] ;  /* 0x0000000e16127981 */ /* 0x0002a2000c1e1b00 */
[----:B0-----:R-:W-:-:S05]  /*0a10*/  IMAD.WIDE R26, R0, 0x8, R22 ;  /* 0x00000008001a7825 */ /* 0x001fca00078e0216 */
[----:B------:R-:W3:Y:S01]  /*0a20*/  LDG.E.64 R20, desc[UR14][R26.64] ;  /* 0x0000000e1a147981 */ /* 0x000ee2000c1e1b00 */
[----:B------:R-:W-:-:S05]  /*0a30*/  IMAD.WIDE R28, R0, 0x8, R26 ;  /* 0x00000008001c7825 */ /* 0x000fca00078e021a */
[----:B------:R-:W4:Y:S01]  /*0a40*/  LDG.E.64 R16, desc[UR14][R28.64] ;  /* 0x0000000e1c107981 */ /* 0x000f22000c1e1b00 */
[----:B------:R-:W-:-:S05]  /*0a50*/  IMAD.WIDE R2, R0, 0x8, R28 ;  /* 0x0000000800027825 */ /* 0x000fca00078e021c */
[----:B------:R-:W5:Y:S01]  /*0a60*/  LDG.E.64 R10, desc[UR14][R2.64] ;  /* 0x0000000e020a7981 */ /* 0x000f62000c1e1b00 */
[----:B------:R-:W-:Y:S01]  /*0a70*/  UIADD3 UR6, UPT, UPT, UR6, -0x4, URZ ;  /* 0xfffffffc06067890 */ /* 0x000fe2000fffe0ff */
[----:B-1----:R-:W-:Y:S01]  /*0a80*/  IMAD.WIDE R22, R0, 0x8, R2 ;  /* 0x0000000800167825 */ /* 0x002fe200078e0202 */
[----:B------:R-:W-:Y:S02]  /*0a90*/  UIADD3 UR4, UPT, UPT, UR4, 0x4, URZ ;  /* 0x0000000404047890 */ /* 0x000fe4000fffe0ff */
[----:B------:R-:W-:Y:S01]  /*0aa0*/  UISETP.NE.AND UP0, UPT, UR6, -0x1, UPT ;  /* 0xffffffff0600788c */ /* 0x000fe2000bf05270 */
[----:B--2---:R-:W-:-:S08]  /*0ab0*/  DADD R18, R18, R14 ;  /* 0x0000000012127229 */ /* 0x004fd0000000000e */
[----:B---3--:R-:W-:-:S08]  /*0ac0*/  DADD R18, R18, R20 ;  /* 0x0000000012127229 */ /* 0x008fd00000000014 */
[----:B----4-:R-:W-:-:S08]  /*0ad0*/  DADD R16, R18, R16 ;  /* 0x0000000012107229 */ /* 0x010fd00000000010 */
[----:B-----5:R-:W-:Y:S01]  /*0ae0*/  DADD R14, R16, R10 ;  /* 0x00000000100e7229 */ /* 0x020fe2000000000a */
[----:B------:R-:W-:Y:S10]  /*0af0*/  BRA.U UP0, `(.L_x_4) ;  /* 0xfffffffd00c07547 */ /* 0x000ff4000b83ffff */
.L_x_3:
[----:B------:R-:W-:-:S09]  /*0b00*/  UISETP.NE.AND UP0, UPT, UR5, URZ, UPT ;  /* 0x000000ff0500728c */ /* 0x000fd2000bf05270 */
[----:B------:R-:W-:Y:S05]  /*0b10*/  BRA.U !UP0, `(.L_x_2) ;  /* 0x00000001083c7547 */ /* 0x000fea000b800000 */
[----:B------:R-:W0:Y:S01]  /*0b20*/  LDC R9, c[0x0][0x3a4] ;  /* 0x0000e900ff097b82 */ /* 0x000e220000000800 */
[----:B------:R-:W1:Y:S01]  /*0b30*/  LDCU.64 UR6, c[0x0][0x388] ;  /* 0x00007100ff0677ac */ /* 0x000e620008000a00 */
[----:B0-----:R-:W-:-:S05]  /*0b40*/  IMAD R0, R9, UR4, RZ ;  /* 0x0000000409007c24 */ /* 0x001fca000f8e02ff */
[----:B------:R-:W-:-:S04]  /*0b50*/  IADD3 R11, P0, PT, R0, R4, RZ ;  /* 0x00000004000b7210 */ /* 0x000fc80007f1e0ff */
[----:B-1----:R-:W-:Y:S02]  /*0b60*/  LEA R10, P1, R11, UR6, 0x3 ;  /* 0x000000060b0a7c11 */ /* 0x002fe4000f8218ff */
[----:B------:R-:W-:-:S04]  /*0b70*/  LEA.HI.X.SX32 R0, R0, R5, 0x1, P0 ;  /* 0x0000000500007211 */ /* 0x000fc800000f0eff */
[----:B------:R-:W-:-:S07]  /*0b80*/  LEA.HI.X R11, R11, UR7, R0, 0x3, P1 ;  /* 0x000000070b0b7c11 */ /* 0x000fce00088f1c00 */
.L_x_8:
[----:B------:R-:W-:Y:S02]  /*0b90*/  IMAD.MOV.U32 R16, RZ, RZ, R10 ;  /* 0x000000ffff107224 */ /* 0x000fe400078e000a */
[----:B------:R-:W-:-:S05]  /*0ba0*/  IMAD.MOV.U32 R17, RZ, RZ, R11 ;  /* 0x000000ffff117224 */ /* 0x000fca00078e000b */
[----:B------:R-:W2:Y:S01]  /*0bb0*/  LDG.E.64 R2, desc[UR14][R16.64] ;  /* 0x0000000e10027981 */ /* 0x000ea2000c1e1b00 */
[----:B------:R-:W-:Y:S01]  /*0bc0*/  UIADD3 UR5, UPT, UPT, UR5, -0x1, URZ ;  /* 0xffffffff05057890 */ /* 0x000fe2000fffe0ff */
[----:B------:R-:W-:-:S03]  /*0bd0*/  IMAD.WIDE R10, R9, 0x8, R16 ;  /* 0x00000008090a7825 */ /* 0x000fc600078e0210 */
[----:B------:R-:W-:Y:S01]  /*0be0*/  UISETP.NE.AND UP0, UPT, UR5, URZ, UPT ;  /* 0x000000ff0500728c */ /* 0x000fe2000bf05270 */
[----:B--2---:R-:W-:-:S08]  /*0bf0*/  DADD R14, R2, R14 ;  /* 0x00000000020e7229 */ /* 0x004fd0000000000e */
[----:B------:R-:W-:Y:S05]  /*0c00*/  BRA.U UP0, `(.L_x_8) ;  /* 0xfffffffd00e07547 */ /* 0x000fea000b83ffff */
.L_x_2:
[----:B------:R-:W0:Y:S01]  /*0c10*/  LDCU.64 UR6, c[0x0][0x390] ;  /* 0x00007200ff0677ac */ /* 0x000e220008000a00 */
[----:B------:R-:W-:Y:S01]  /*0c20*/  UISETP.GE.AND UP0, UPT, UR8, 0x1, UPT ;  /* 0x000000010800788c */ /* 0x000fe2000bf06270 */
[----:B------:R-:W-:Y:S01]  /*0c30*/  UMOV UR4, 0x1 ;  /* 0x0000000100047882 */ /* 0x000fe20000000000 */
[----:B0-----:R-:W-:-:S04]  /*0c40*/  LEA R0, P0, R8, UR6, 0x3 ;  /* 0x0000000608007c11 */ /* 0x001fc8000f8018ff */
[----:B------:R-:W-:Y:S01]  /*0c50*/  LEA.HI.X R3, R8, UR7, R7, 0x3, P0 ;  /* 0x0000000708037c11 */ /* 0x000fe200080f1c07 */
[----:B------:R-:W-:-:S05]  /*0c60*/  IMAD.MOV.U32 R2, RZ, RZ, R0 ;  /* 0x000000ffff027224 */ /* 0x000fca00078e0000 */
[----:B------:R0:W-:Y:S01]  /*0c70*/  STG.E.64 desc[UR14][R2.64], R14 ;  /* 0x0000000e02007986 */ /* 0x0001e2000c101b0e */
[----:B------:R-:W-:Y:S05]  /*0c80*/  BRA.U !UP0, `(.L_x_9) ;  /* 0x0000001108907547 */ /* 0x000fea000b800000 */
[----:B0-----:R-:W0:Y:S01]  /*0c90*/  LDC R2, c[0x0][0x3a4] ;  /* 0x0000e900ff027b82 */ /* 0x001e220000000800 */
[----:B------:R-:W-:Y:S02]  /*0ca0*/  UIADD3 UR4, UPT, UPT, UR8, -0x1, URZ ;  /* 0xffffffff08047890 */ /* 0x000fe4000fffe0ff */
[----:B------:R-:W-:Y:S02]  /*0cb0*/  ULOP3.LUT UR5, UR8, 0x3, URZ, 0xc0, !UPT ;  /* 0x0000000308057892 */ /* 0x000fe4000f8ec0ff */
[----:B------:R-:W-:-:S03]  /*0cc0*/  UISETP.GE.U32.AND UP0, UPT, UR4, 0x3, UPT ;  /* 0x000000030400788c */ /* 0x000fc6000bf06070 */
[----:B------:R-:W-:Y:S01]  /*0cd0*/  UMOV UR4, 0x1 ;  /* 0x0000000100047882 */ /* 0x000fe20000000000 */
[C---:B0-----:R-:W-:Y:S01]  /*0ce0*/  IMAD R9, R2.reuse, UR9, RZ ;  /* 0x0000000902097c24 */ /* 0x041fe2000f8e02ff */
[----:B------:R-:W-:Y:S01]  /*0cf0*/  SHF.R.S32.HI R17, RZ, 0x1f, R2 ;  /* 0x0000001fff117819 */ /* 0x000fe20000011402 */
[----:B------:R-:W-:-:S03]  /*0d00*/  IMAD R11, R2, UR8, RZ ;  /* 0x00000008020b7c24 */ /* 0x000fc6000f8e02ff */
[----:B------:R-:W-:Y:S01]  /*0d10*/  SHF.R.S32.HI R6, RZ, 0x1f, R9 ;  /* 0x0000001fff067819 */ /* 0x000fe20000011409 */
[----:B------:R-:W-:Y:S06]  /*0d20*/  BRA.U !UP0, `(.L_x_10) ;  /* 0x00000011080c7547 */ /* 0x000fec000b800000 */
[----:B------:R-:W0:Y:S01]  /*0d30*/  LDCU.64 UR10, c[0x0][0x388] ;  /* 0x00007100ff0a77ac */ /* 0x000e220008000a00 */
[----:B------:R-:W-:Y:S01]  /*0d40*/  IADD3 R10, P0, PT, R8, R9, RZ ;  /* 0x00000009080a7210 */ /* 0x000fe20007f1e0ff */
[C---:B------:R-:W-:Y:S01]  /*0d50*/  IMAD.SHL.U32 R20, R2.reuse, 0x20, RZ ;  /* 0x0000002002147824 */ /* 0x040fe200078e00ff */
[----:B------:R-:W-:Y:S01]  /*0d60*/  IADD3 R19, P1, P2, R11, R4, R2 ;  /* 0x000000040b137210 */ /* 0x000fe20007a3e002 */
[----:B------:R-:W-:Y:S01]  /*0d70*/  IMAD.SHL.U32 R23, R2, 0x8, RZ ;  /* 0x0000000802177824 */ /* 0x000fe200078e00ff */
[----:B------:R-:W-:Y:S01]  /*0d80*/  SHF.R.S32.HI R8, RZ, 0x1f, R11 ;  /* 0x0000001fff087819 */ /* 0x000fe2000001140b */
[----:B------:R-:W-:Y:S01]  /*0d90*/  IMAD.X R7, R7, 0x1, R6, P0 ;  /* 0x0000000107077824 */ /* 0x000fe200000e0606 */
[----:B------:R-:W-:Y:S01]  /*0da0*/  LEA R4, P0, R10, UR6, 0x3 ;  /* 0x000000060a047c11 */ /* 0x000fe2000f8018ff */
[----:B------:R-:W-:Y:S01]  /*0db0*/  UIADD3 UR6, UPT, UPT, -UR5, UR8, URZ ;  /* 0x0000000805067290 */ /* 0x000fe2000fffe1ff */
[----:B------:R-:W-:Y:S01]  /*0dc0*/  SHF.R.S32.HI R12, RZ, 0x1f, R2 ;  /* 0x0000001fff0c7819 */ /* 0x000fe20000011402 */
[C---:B------:R-:W-:Y:S01]  /*0dd0*/  IMAD.SHL.U32 R21, R9.reuse, 0x8, RZ ;  /* 0x0000000809157824 */ /* 0x040fe200078e00ff */
[----:B------:R-:W-:Y:S01]  /*0de0*/  SHF.L.U64.HI R22, R9, 0x5, R6 ;  /* 0x0000000509167819 */ /* 0x000fe20000010206 */
[----:B------:R-:W-:Y:S01]  /*0df0*/  UISETP.GT.AND UP0, UPT, UR6, URZ, UPT ;  /* 0x000000ff0600728c */ /* 0x000fe2000bf04270 */
[----:B------:R-:W-:-:S02]  /*0e00*/  IADD3.X R8, PT, PT, R8, R5, R12, P1, P2 ;  /* 0x0000000508087210 */ /* 0x000fc40000fe440c */
[----:B------:R-:W-:Y:S01]  /*0e10*/  LEA.HI.X R5, R10, UR7, R7, 0x3, P0 ;  /* 0x000000070a057c11 */ /* 0x000fe200080f1c07 */
[----:B------:R-:W-:Y:S01]  /*0e20*/  IMAD.SHL.U32 R7, R9, 0x20, RZ ;  /* 0x0000002009077824 */ /* 0x000fe200078e00ff */
[C-C-:B------:R-:W-:Y:S02]  /*0e30*/  SHF.L.U64.HI R10, R2.reuse, 0x5, R17.reuse ;  /* 0x00000005020a7819 */ /* 0x140fe40000010211 */
[C---:B0-----:R-:W-:Y:S02]  /*0e40*/  LEA R18, P1, R19.reuse, UR10, 0x3 ;  /* 0x0000000a13127c11 */ /* 0x041fe4000f8218ff */
[----:B------:R-:W-:Y:S02]  /*0e50*/  SHF.L.U64.HI R12, R2, 0x3, R17 ;  /* 0x00000003020c7819 */ /* 0x000fe40000010211 */
[----:B------:R-:W-:Y:S02]  /*0e60*/  LEA.HI.X R19, R19, UR11, R8, 0x3, P1 ;  /* 0x0000000b13137c11 */ /* 0x000fe400088f1c08 */
[----:B------:R-:W-:Y:S01]  /*0e70*/  SHF.L.U64.HI R8, R9, 0x3, R6 ;  /* 0x0000000309087819 */ /* 0x000fe20000010206 */
[----:B------:R-:W-:Y:S06]  /*0e80*/  BRA.U !UP0, `(.L_x_11) ;  /* 0x0000000d081c7547 */ /* 0x000fec000b800000 */
[----:B------:R-:W-:Y:S02]  /*0e90*/  UISETP.GT.AND UP1, UPT, UR6, 0xc, UPT ;  /* 0x0000000c0600788c */ /* 0x000fe4000bf24270 */
[----:B------:R-:W-:-:S07]  /*0ea0*/  UPLOP3.LUT UP0, UPT, UPT, UPT, UPT, 0x80, 0x8 ;  /* 0x000000000008789c */ /* 0x000fce0003f0f070 */
[----:B------:R-:W-:Y:S05]  /*0eb0*/  BRA.U !UP1, `(.L_x_12) ;  /* 0x0000000509fc7547 */ /* 0x000fea000b800000 */
[----:B------:R-:W-:-:S11]  /*0ec0*/  UPLOP3.LUT UP0, UPT, UPT, UPT, UPT, 0x40, 0x4 ;  /* 0x000000000004789c */ /* 0x000fd60003f0e870 */
.L_x_13:
[----:B0-----:R-:W-:Y:S02]  /*0ed0*/  IMAD.MOV.U32 R16, RZ, RZ, R18 ;  /* 0x000000ffff107224 */ /* 0x001fe400078e0012 */
[----:B------:R-:W-:-:S06]  /*0ee0*/  IMAD.MOV.U32 R17, RZ, RZ, R19 ;  /* 0x000000ffff117224 */ /* 0x000fcc00078e0013 */
[----:B------:R-:W2:Y:S01]  /*0ef0*/  LDG.E.64 R16, desc[UR14][R16.64] ;  /* 0x0000000e10107981 */ /* 0x000ea2000c1e1b00 */
[----:B------:R-:W-:-:S05]  /*0f00*/  IADD3 R18, P0, PT, R18, R23, RZ ;  /* 0x0000001712127210 */ /* 0x000fca0007f1e0ff */
[----:B------:R-:W-:Y:S01]  /*0f10*/  IMAD.X R19, R19, 0x1, R12, P0 ;  /* 0x0000000113137824 */ /* 0x000fe200000e060c */
[----:B--2---:R-:W-:-:S07]  /*0f20*/  DADD R14, R16, R14 ;  /* 0x00000000100e7229 */ /* 0x004fce000000000e */
[----:B------:R0:W-:Y:S04]  /*0f30*/  STG.E.64 desc[UR14][R4.64], R14 ;  /* 0x0000000e04007986 */ /* 0x0001e8000c101b0e */
[----:B------:R-:W2:Y:S01]  /*0f40*/  LDG.E.64 R26, desc[UR14][R18.64] ;  /* 0x0000000e121a7981 */ /* 0x000ea2000c1e1b00 */
[----:B------:R-:W-:-:S05]  /*0f50*/  IADD3 R28, P1, PT, R18, R23, RZ ;  /* 0x00000017121c7210 */ /* 0x000fca0007f3e0ff */
[----:B------:R-:W-:Y:S01]  /*0f60*/  IMAD.X R29, R19, 0x1, R12, P1 ;  /* 0x00000001131d7824 */ /* 0x000fe200008e060c */
[----:B0-----:R-:W-:-:S05]  /*0f70*/  IADD3 R4, P0, PT, R4, R21, RZ ;  /* 0x0000001504047210 */ /* 0x001fca0007f1e0ff */
[----:B------:R-:W-:Y:S01]  /*0f80*/  IMAD.X R5, R5, 0x1, R8, P0 ;  /* 0x0000000105057824 */ /* 0x000fe200000e0608 */
[----:B--2---:R-:W-:-:S07]  /*0f90*/  DADD R26, R14, R26 ;  /* 0x000000000e1a7229 */ /* 0x004fce000000001a */
[----:B------:R0:W-:Y:S04]  /*0fa0*/  STG.E.64 desc[UR14][R4.64], R26 ;  /* 0x0000001a04007986 */ /* 0x0001e8000c101b0e */
[----:B------:R-:W2:Y:S01]  /*0fb0*/  LDG.E.64 R14, desc[UR14][R28.64] ;  /* 0x0000000e1c0e7981 */ /* 0x000ea2000c1e1b00 */
[----:B------:R-:W-:Y:S02]  /*0fc0*/  IADD3 R16, P0, PT, R4, R21, RZ ;  /* 0x0000001504107210 */ /* 0x000fe40007f1e0ff */
[----:B------:R-:W-:-:S03]  /*0fd0*/  IADD3 R18, P1, PT, R28, R23, RZ ;  /* 0x000000171c127210 */ /* 0x000fc60007f3e0ff */
[----:B------:R-:W-:Y:S02]  /*0fe0*/  IMAD.X R17, R5, 0x1, R8, P0 ;  /* 0x0000000105117824 */ /* 0x000fe400000e0608 */
[----:B------:R-:W-:Y:S01]  /*0ff0*/  IMAD.X R19, R29, 0x1, R12, P1 ;  /* 0x000000011d137824 */ /* 0x000fe200008e060c */
[----:B--2---:R-:W-:-:S07]  /*1000*/  DADD R14, R26, R14 ;  /* 0x000000001a0e7229 */ /* 0x004fce000000000e */
[----:B------:R1:W-:Y:S04]  /*1010*/  STG.E.64 desc[UR14][R16.64], R14 ;  /* 0x0000000e10007986 */ /* 0x0003e8000c101b0e */
[----:B0-----:R-:W2:Y:S01]  /*1020*/  LDG.E.64 R4, desc[UR14][R18.64] ;  /* 0x0000000e12047981 */ /* 0x001ea2000c1e1b00 */
[----:B------:R-:W-:Y:S02]  /*1030*/  IADD3 R28, P1, PT, R16, R21, RZ ;  /* 0x00000015101c7210 */ /* 0x000fe40007f3e0ff */
[----:B------:R-:W-:-:S03]  /*1040*/  IADD3 R26, P0, PT, R18, R23, RZ ;  /* 0x00000017121a7210 */ /* 0x000fc60007f1e0ff */
[----:B------:R-:W-:Y:S02]  /*1050*/  IMAD.X R29, R17, 0x1, R8, P1 ;  /* 0x00000001111d7824 */ /* 0x000fe400008e0608 */
[----:B------:R-:W-:Y:S01]  /*1060*/  IMAD.X R27, R19, 0x1, R12, P0 ;  /* 0x00000001131b7824 */ /* 0x000fe200000e060c */
[----:B--2---:R-:W-:-:S07]  /*1070*/  DADD R4, R14, R4 ;  /* 0x000000000e047229 */ /* 0x004fce0000000004 */
[----:B------:R0:W-:Y:S04]  /*1080*/  STG.E.64 desc[UR14][R28.64], R4 ;  /* 0x000000041c007986 */ /* 0x0001e8000c101b0e */
[----:B-1----:R-:W2:Y:S01]  /*1090*/  LDG.E.64 R14, desc[UR14][R26.64] ;  /* 0x0000000e1a0e7981 */ /* 0x002ea2000c1e1b00 */
        /* <DEDUP_REMOVED lines=63> */
[----:B------:R-:W-:-:S05]  /*1490*/  IADD3 R26, P0, PT, R18, R21, RZ ;  /* 0x00000015121a7210 */ /* 0x000fca0007f1e0ff */
[----:B------:R-:W-:Y:S01]  /*14a0*/  IMAD.X R27, R19, 0x1, R8, P0 ;  /* 0x00000001131b7824 */ /* 0x000fe200000e0608 */
[----:B-1----:R-:W-:-:S05]  /*14b0*/  IADD3 R18, P1, PT, R16, R23, RZ ;  /* 0x0000001710127210 */ /* 0x002fca0007f3e0ff */
        /* <DEDUP_REMOVED lines=10> */
[----:B------:R-:W0:Y:S01]  /*1560*/  LDG.E.64 R18, desc[UR14][R4.64] ;  /* 0x0000000e04127981 */ /* 0x000e22000c1e1b00 */
[----:B------:R-:W-:Y:S01]  /*1570*/  IADD3 R16, P0, PT, R26, R21, RZ ;  /* 0x000000151a107210 */ /* 0x000fe20007f1e0ff */
[----:B------:R-:W-:Y:S01]  /*1580*/  UIADD3 UR6, UPT, UPT, UR6, -0x10, URZ ;  /* 0xfffffff006067890 */ /* 0x000fe2000fffe0ff */
[----:B------:R-:W-:Y:S01]  /*1590*/  IADD3 R0, P2, P3, R7, R0, R7 ;  /* 0x0000000007007210 */ /* 0x000fe20007b5e007 */
[----:B------:R-:W-:Y:S02]  /*15a0*/  UIADD3 UR4, UPT, UPT, UR4, 0x10, URZ ;  /* 0x0000001004047890 */ /* 0x000fe4000fffe0ff */
[----:B------:R-:W-:Y:S01]  /*15b0*/  IMAD.X R17, R27, 0x1, R8, P0 ;  /* 0x000000011b117824 */ /* 0x000fe200000e0608 */
[----:B------:R-:W-:Y:S01]  /*15c0*/  UISETP.GT.AND UP1, UPT, UR6, 0xc, UPT ;  /* 0x0000000c0600788c */ /* 0x000fe2000bf24270 */
[----:B------:R-:W-:-:S02]  /*15d0*/  IADD3.X R3, PT, PT, R22, R3, R22, P2, P3 ;  /* 0x0000000316037210 */ /* 0x000fc400017e6416 */
[----:B------:R-:W-:-:S04]  /*15e0*/  IADD3 R0, P4, P5, R7, R0, R7 ;  /* 0x0000000007007210 */ /* 0x000fc80007d9e007 */
[----:B------:R-:W-:Y:S01]  /*15f0*/  IADD3.X R3, PT, PT, R22, R3, R22, P4, P5 ;  /* 0x0000000316037210 */ /* 0x000fe200027ea416 */
[----:B0-----:R-:W-:Y:S01]  /*1600*/  DADD R14, R14, R18 ;  /* 0x000000000e0e7229 */ /* 0x001fe20000000012 */
[----:B------:R-:W-:-:S04]  /*1610*/  IADD3 R19, P0, P1, R20, R24, R20 ;  /* 0x0000001814137210 */ /* 0x000fc8000791e014 */
[----:B------:R-:W-:Y:S02]  /*1620*/  IADD3.X R13, PT, PT, R10, R13, R10, P0, P1 ;  /* 0x0000000d0a0d7210 */ /* 0x000fe400007e240a */
[----:B------:R0:W-:Y:S01]  /*1630*/  STG.E.64 desc[UR14][R16.64], R14 ;  /* 0x0000000e10007986 */ /* 0x0001e2000c101b0e */
[----:B------:R-:W-:Y:S02]  /*1640*/  IADD3 R18, P0, PT, R4, R23, RZ ;  /* 0x0000001704127210 */ /* 0x000fe40007f1e0ff */
[----:B------:R-:W-:Y:S02]  /*1650*/  IADD3 R4, P1, PT, R16, R21, RZ ;  /* 0x0000001510047210 */ /* 0x000fe40007f3e0ff */
[----:B------:R-:W-:Y:S01]  /*1660*/  IADD3 R24, P2, P3, R20, R19, R20 ;  /* 0x0000001314187210 */ /* 0x000fe20007b5e014 */
[----:B------:R-:W-:Y:S02]  /*1670*/  IMAD.X R19, R5, 0x1, R12, P0 ;  /* 0x0000000105137824 */ /* 0x000fe400000e060c */
[----:B------:R-:W-:Y:S01]  /*1680*/  IMAD.X R5, R17, 0x1, R8, P1 ;  /* 0x0000000111057824 */ /* 0x000fe200008e0608 */
[----:B------:R-:W-:Y:S01]  /*1690*/  IADD3.X R13, PT, PT, R10, R13, R10, P2, P3 ;  /* 0x0000000d0a0d7210 */ /* 0x000fe200017e640a */
[----:B------:R-:W-:Y:S08]  /*16a0*/  BRA.U UP1, `(.L_x_13) ;  /* 0xfffffff901087547 */ /* 0x000ff0000b83ffff */
.L_x_12:
[----:B------:R-:W-:-:S09]  /*16b0*/  UISETP.GT.AND UP1, UPT, UR6, 0x4, UPT ;  /* 0x000000040600788c */ /* 0x000fd2000bf24270 */
[----:B------:R-:W-:Y:S05]  /*16c0*/  BRA.U !UP1, `(.L_x_14) ;  /* 0x0000000509047547 */ /* 0x000fea000b800000 */
        /* <DEDUP_REMOVED lines=50> */
[----:B------:R-:W-:Y:S01]  /*19f0*/  IADD3 R16, P0, PT, R28, R21, RZ ;  /* 0x000000151c107210 */ /* 0x000fe20007f1e0ff */
[----:B------:R-:W-:Y:S01]  /*1a00*/  UIADD3 UR4, UPT, UPT, UR4, 0x8, URZ ;  /* 0x0000000804047890 */ /* 0x000fe2000fffe0ff */
[----:B------:R-:W-:Y:S01]  /*1a10*/  IADD3 R24, P2, P3, R20, R24, R20 ;  /* 0x0000001814187210 */ /* 0x000fe20007b5e014 */
[----:B------:R-:W-:Y:S01]  /*1a20*/  UIADD3 UR6, UPT, UPT, UR6, -0x8, URZ ;  /* 0xfffffff806067890 */ /* 0x000fe2000fffe0ff */
[----:B------:R-:W-:Y:S01]  /*1a30*/  IADD3 R0, P4, P5, R7, R0, R7 ;  /* 0x0000000007007210 */ /* 0x000fe20007d9e007 */
[----:B------:R-:W-:Y:S01]  /*1a40*/  IMAD.X R17, R29, 0x1, R8, P0 ;  /* 0x000000011d117824 */ /* 0x000fe200000e0608 */
[----:B------:R-:W-:Y:S01]  /*1a50*/  IADD3 R18, P0, PT, R26, R23, RZ ;  /* 0x000000171a127210 */ /* 0x000fe20007f1e0ff */
[----:B------:R-:W-:Y:S01]  /*1a60*/  UPLOP3.LUT UP0, UPT, UPT, UPT, UPT, 0x40, 0x4 ;  /* 0x000000000004789c */ /* 0x000fe20003f0e870 */
[----:B------:R-:W-:-:S02]  /*1a70*/  IADD3.X R13, PT, PT, R10, R13, R10, P2, P3 ;  /* 0x0000000d0a0d7210 */ /* 0x000fc400017e640a */
[----:B------:R-:W-:Y:S01]  /*1a80*/  IADD3.X R3, PT, PT, R22, R3, R22, P4, P5 ;  /* 0x0000000316037210 */ /* 0x000fe200027ea416 */
[----:B------:R-:W-:Y:S01]  /*1a90*/  IMAD.X R19, R27, 0x1, R12, P0 ;  /* 0x000000011b137824 */ /* 0x000fe200000e060c */
[----:B--2---:R-:W-:Y:S01]  /*1aa0*/  DADD R14, R4, R14 ;  /* 0x00000000040e7229 */ /* 0x004fe2000000000e */
[----:B0-----:R-:W-:-:S06]  /*1ab0*/  IADD3 R4, P1, PT, R16, R21, RZ ;  /* 0x0000001510047210 */ /* 0x001fcc0007f3e0ff */
[----:B------:R1:W-:Y:S01]  /*1ac0*/  STG.E.64 desc[UR14][R16.64], R14 ;  /* 0x0000000e10007986 */ /* 0x0003e2000c101b0e */
[----:B------:R-:W-:-:S07]  /*1ad0*/  IMAD.X R5, R17, 0x1, R8, P1 ;  /* 0x0000000111057824 */ /* 0x000fce00008e0608 */
.L_x_14:
[----:B------:R-:W-:-:S09]  /*1ae0*/  UISETP.NE.OR UP0, UPT, UR6, URZ, UP0 ;  /* 0x000000ff0600728c */ /* 0x000fd20008705670 */
[----:B------:R-:W-:Y:S05]  /*1af0*/  BRA.U !UP0, `(.L_x_10) ;  /* 0x0000000108987547 */ /* 0x000fea000b800000 */
.L_x_11:
[----:B012---:R-:W-:Y:S02]  /*1b00*/  IMAD.MOV.U32 R16, RZ, RZ, R18 ;  /* 0x000000ffff107224 */ /* 0x007fe400078e0012 */
        /* <DEDUP_REMOVED lines=20> */
[----:B------:R-:W2:Y:S01]  /*1c50*/  LDG.E.64 R28, desc[UR14][R26.64] ;  /* 0x0000000e1a1c7981 */ /* 0x000ea2000c1e1b00 */
[----:B0-----:R-:W-:Y:S01]  /*1c60*/  IADD3 R16, P0, PT, R18, R21, RZ ;  /* 0x0000001512107210 */ /* 0x001fe20007f1e0ff */
[----:B------:R-:W-:Y:S01]  /*1c70*/  UIADD3 UR6, UPT, UPT, UR6, -0x4, URZ ;  /* 0xfffffffc06067890 */ /* 0x000fe2000fffe0ff */
[----:B------:R-:W-:Y:S01]  /*1c80*/  IADD3 R0, P1, PT, R0, R7, RZ ;  /* 0x0000000700007210 */ /* 0x000fe20007f3e0ff */
[----:B------:R-:W-:Y:S01]  /*1c90*/  UIADD3 UR4, UPT, UPT, UR4, 0x4, URZ ;  /* 0x0000000404047890 */ /* 0x000fe2000fffe0ff */
[----:B------:R-:W-:Y:S01]  /*1ca0*/  IADD3 R4, P3, PT, R16, R21, RZ ;  /* 0x0000001510047210 */ /* 0x000fe20007f7e0ff */
[----:B------:R-:W-:Y:S01]  /*1cb0*/  IMAD.X R17, R19, 0x1, R8, P0 ;  /* 0x0000000113117824 */ /* 0x000fe200000e0608 */
[----:B------:R-:W-:Y:S01]  /*1cc0*/  UISETP.NE.AND UP0, UPT, UR6, URZ, UPT ;  /* 0x000000ff0600728c */ /* 0x000fe2000bf05270 */
[----:B------:R-:W-:Y:S01]  /*1cd0*/  IADD3 R24, P0, PT, R24, R20, RZ ;  /* 0x0000001418187210 */ /* 0x000fe20007f1e0ff */
[----:B------:R-:W-:Y:S01]  /*1ce0*/  IMAD.X R3, R3, 0x1, R22, P1 ;  /* 0x0000000103037824 */ /* 0x000fe200008e0616 */
[----:B-1----:R-:W-:Y:S01]  /*1cf0*/  IADD3 R18, P2, PT, R26, R23, RZ ;  /* 0x000000171a127210 */ /* 0x002fe20007f5e0ff */
[----:B------:R-:W-:-:S02]  /*1d00*/  IMAD.X R5, R17, 0x1, R8, P3 ;  /* 0x0000000111057824 */ /* 0x000fc400018e0608 */
[----:B------:R-:W-:Y:S02]  /*1d10*/  IMAD.X R13, R13, 0x1, R10, P0 ;  /* 0x000000010d0d7824 */ /* 0x000fe400000e060a */
[----:B------:R-:W-:Y:S01]  /*1d20*/  IMAD.X R19, R27, 0x1, R12, P2 ;  /* 0x000000011b137824 */ /* 0x000fe200010e060c */
[----:B--2---:R-:W-:-:S07]  /*1d30*/  DADD R14, R14, R28 ;  /* 0x000000000e0e7229 */ /* 0x004fce000000001c */
[----:B------:R2:W-:Y:S01]  /*1d40*/  STG.E.64 desc[UR14][R16.64], R14 ;  /* 0x0000000e10007986 */ /* 0x0005e2000c101b0e */
[----:B------:R-:W-:Y:S05]  /*1d50*/  BRA.U UP0, `(.L_x_11) ;  /* 0xfffffffd00687547 */ /* 0x000fea000b83ffff */
.L_x_10:
[----:B------:R-:W-:-:S09]  /*1d60*/  UISETP.NE.AND UP0, UPT, UR5, URZ, UPT ;  /* 0x000000ff0500728c */ /* 0x000fd2000bf05270 */
[----:B------:R-:W-:Y:S05]  /*1d70*/  BRA.U !UP0, `(.L_x_9) ;  /* 0x0000000108547547 */ /* 0x000fea000b800000 */
[C---:B------:R-:W-:Y:S01]  /*1d80*/  IMAD.SHL.U32 R10, R2.reuse, 0x8, RZ ;  /* 0x00000008020a7824 */ /* 0x040fe200078e00ff */
[----:B------:R-:W-:Y:S02]  /*1d90*/  SHF.R.S32.HI R5, RZ, 0x1f, R2 ;  /* 0x0000001fff057819 */ /* 0x000fe40000011402 */
[----:B------:R-:W-:Y:S02]  /*1da0*/  SHF.R.S32.HI R4, RZ, 0x1f, R11 ;  /* 0x0000001fff047819 */ /* 0x000fe4000001140b */
[----:B------:R-:W-:Y:S02]  /*1db0*/  LEA R7, P0, R11, R10, 0x3 ;  /* 0x0000000a0b077211 */ /* 0x000fe400078018ff */
[----:B------:R-:W-:Y:S02]  /*1dc0*/  SHF.L.U64.HI R8, R2, 0x3, R5 ;  /* 0x0000000302087819 */ /* 0x000fe40000010205 */
[----:B------:R-:W-:Y:S02]  /*1dd0*/  SHF.L.U64.HI R12, R9, 0x3, R6 ;  /* 0x00000003090c7819 */ /* 0x000fe40000010206 */
[----:B------:R-:W-:-:S07]  /*1de0*/  LEA.HI.X R6, R11, R8, R4, 0x3, P0 ;  /* 0x000000080b067211 */ /* 0x000fce00000f1c04 */
.L_x_15:
[----:B------:R-:W-:-:S05]  /*1df0*/  IADD3 R4, P0, PT, R24, R7, RZ ;  /* 0x0000000718047210 */ /* 0x000fca0007f1e0ff */
[----:B------:R-:W-:-:S06]  /*1e00*/  IMAD.X R5, R13, 0x1, R6, P0 ;  /* 0x000000010d057824 */ /* 0x000fcc00000e0606 */
[----:B------:R-:W0:Y:S01]  /*1e10*/  LDG.E.64 R4, desc[UR14][R4.64] ;  /* 0x0000000e04047981 */ /* 0x000e22000c1e1b00 */
[----:B------:R-:W-:Y:S01]  /*1e20*/  LEA R0, P0, R9, R0, 0x3 ;  /* 0x0000000009007211 */ /* 0x000fe200078018ff */
[----:B------:R-:W-:Y:S02]  /*1e30*/  UIADD3 UR5, UPT, UPT, UR5, -0x1, URZ ;  /* 0xffffffff05057890 */ /* 0x000fe4000fffe0ff */
[----:B------:R-:W-:Y:S02]  /*1e40*/  UIADD3 UR4, UPT, UPT, UR4, 0x1, URZ ;  /* 0x0000000104047890 */ /* 0x000fe4000fffe0ff */
[----:B---3--:R-:W-:Y:S01]  /*1e50*/  IMAD.X R3, R3, 0x1, R12, P0 ;  /* 0x0000000103037824 */ /* 0x008fe200000e060c */
[----:B------:R-:W-:Y:S01]  /*1e60*/  UISETP.NE.AND UP0, UPT, UR5, URZ, UPT ;  /* 0x000000ff0500728c */ /* 0x000fe2000bf05270 */
[----:B------:R-:W-:Y:S01]  /*1e70*/  IMAD.MOV.U32 R2, RZ, RZ, R0 ;  /* 0x000000ffff027224 */ /* 0x000fe200078e0000 */
[----:B------:R-:W-:-:S05]  /*1e80*/  IADD3 R24, P0, PT, R24, R10, RZ ;  /* 0x0000000a18187210 */ /* 0x000fca0007f1e0ff */
[----:B------:R-:W-:Y:S01]  /*1e90*/  IMAD.X R13, R13, 0x1, R8, P0 ;  /* 0x000000010d0d7824 */ /* 0x000fe200000e0608 */
[----:B012---:R-:W-:-:S07]  /*1ea0*/  DADD R14, R4, R14 ;  /* 0x00000000040e7229 */ /* 0x007fce000000000e */
[----:B------:R3:W-:Y:S01]  /*1eb0*/  STG.E.64 desc[UR14][R2.64], R14 ;  /* 0x0000000e02007986 */ /* 0x0007e2000c101b0e */
[----:B------:R-:W-:Y:S05]  /*1ec0*/  BRA.U UP0, `(.L_x_15) ;  /* 0xfffffffd00c87547 */ /* 0x000fea000b83ffff */
.L_x_9:
[----:B------:R-:W4:Y:S02]  /*1ed0*/  LDCU UR13, c[0x0][0x3a8] ;  /* 0x00007500ff0d77ac */ /* 0x000f240008000800 */
[----:B----4-:R-:W-:-:S04]  /*1ee0*/  UIADD3 UR5, UPT, UPT, -UR8, UR13, URZ ;  /* 0x0000000d08057290 */ /* 0x010fc8000fffe1ff */
[----:B------:R-:W-:-:S09]  /*1ef0*/  UISETP.GE.AND UP0, UPT, UR4, UR5, UPT ;  /* 0x000000050400728c */ /* 0x000fd2000bf06270 */
[----:B------:R-:W-:Y:S05]  /*1f00*/  BRA.U UP0, `(.L_x_16) ;  /* 0x0000001900647547 */ /* 0x000fea000b800000 */
[----:B------:R-:W4:Y:S01]  /*1f10*/  LDC R9, c[0x0][0x3a4] ;  /* 0x0000e900ff097b82 */ /* 0x000f220000000800 */
[----:B------:R-:W4:Y:S01]  /*1f20*/  LDCU UR10, c[0x0][0x3ac] ;  /* 0x00007580ff0a77ac */ /* 0x000f220008000800 */
[----:B------:R-:W-:Y:S02]  /*1f30*/  UIADD3 UR6, UPT, UPT, UR13, -UR4, -UR8 ;  /* 0x800000040d067290 */ /* 0x000fe4000fffe808 */
[----:B------:R-:W-:Y:S02]  /*1f40*/  ULOP3.LUT UR9, URZ, UR8, URZ, 0x33, !UPT ;  /* 0x00000008ff097292 */ /* 0x000fe4000f8e33ff */
[----:B------:R-:W-:Y:S02]  /*1f50*/  ULOP3.LUT UP1, UR6, UR6, 0x3, URZ, 0xc0, !UPT ;  /* 0x0000000306067892 */ /* 0x000fe4000f82c0ff */
[----:B------:R-:W-:-:S04]  /*1f60*/  ULOP3.LUT UR7, URZ, UR4, URZ, 0x33, !UPT ;  /* 0x00000004ff077292 */ /* 0x000fc8000f8e33ff */
[----:B------:R-:W-:-:S04]  /*1f70*/  UIADD3 UR7, UPT, UPT, -UR8, UR7, UR13 ;  /* 0x0000000708077290 */ /* 0x000fc8000fffe10d */
[----:B------:R-:W-:Y:S01]  /*1f80*/  UISETP.GE.U32.AND UP0, UPT, UR7, 0x3, UPT ;  /* 0x000000030700788c */ /* 0x000fe2000bf06070 */
[C---:B----4-:R-:W-:Y:S01]  /*1f90*/  IMAD R5, R9.reuse, UR10, RZ ;  /* 0x0000000a09057c24 */ /* 0x050fe2000f8e02ff */
[----:B------:R-:W-:Y:S01]  /*1fa0*/  SHF.R.S32.HI R8, RZ, 0x1f, R9 ;  /* 0x0000001fff087819 */ /* 0x000fe20000011409 */
[C---:B------:R-:W-:Y:S02]  /*1fb0*/  IMAD R4, R9.reuse, UR8, RZ ;  /* 0x0000000809047c24 */ /* 0x040fe4000f8e02ff */
[----:B------:R-:W-:Y:S01]  /*1fc0*/  IMAD R6, R9, UR9, RZ ;  /* 0x0000000909067c24 */ /* 0x000fe2000f8e02ff */
[----:B012---:R-:W-:Y:S02]  /*1fd0*/  SHF.R.S32.HI R16, RZ, 0x1f, R5 ;  /* 0x0000001fff107819 */ /* 0x007fe40000011405 */
[----:B------:R-:W-:Y:S02]  /*1fe0*/  SHF.R.S32.HI R17, RZ, 0x1f, R4 ;  /* 0x0000001fff117819 */ /* 0x000fe40000011404 */
[----:B------:R-:W-:Y:S01]  /*1ff0*/  SHF.R.S32.HI R7, RZ, 0x1f, R6 ;  /* 0x0000001fff077819 */ /* 0x000fe20000011406 */
[----:B------:R-:W-:Y:S06]  /*2000*/  BRA.U !UP1, `(.L_x_17) ;  /* 0x0000000109707547 */ /* 0x000fec000b800000 */
[C---:B------:R-:W-:Y:S01]  /*2010*/  IMAD.SHL.U32 R21, R9.reuse, 0x8, RZ ;  /* 0x0000000809157824 */ /* 0x040fe200078e00ff */
[----:B------:R-:W-:-:S04]  /*2020*/  SHF.L.U64.HI R12, R9, 0x3, R8 ;  /* 0x00000003090c7819 */ /* 0x000fc80000010208 */
[-C--:B------:R-:W-:Y:S02]  /*2030*/  LEA RZ, P0, R6, R21.reuse, 0x3 ;  /* 0x0000001506ff7211 */ /* 0x080fe400078018ff */
[----:B------:R-:W-:Y:S02]  /*2040*/  LEA RZ, P1, R4, R21, 0x3 ;  /* 0x0000001504ff7211 */ /* 0x000fe400078218ff */
[-C--:B------:R-:W-:Y:S02]  /*2050*/  LEA.HI.X R20, R6, R12.reuse, R7, 0x3, P0 ;  /* 0x0000000c06147211 */ /* 0x080fe400000f1c07 */
[----:B---3--:R-:W-:-:S09]  /*2060*/  LEA.HI.X R2, R4, R12, R17, 0x3, P1 ;  /* 0x0000000c04027211 */ /* 0x008fd200008f1c11 */
.L_x_18:
[--C-:B------:R-:W-:Y:S02]  /*2070*/  IMAD.U32 R19, R4, 0x8, R21.reuse ;  /* 0x0000000804137824 */ /* 0x100fe400078e0015 */
[----:B0-----:R-:W-:-:S03]  /*2080*/  IMAD.U32 R11, R6, 0x8, R21 ;  /* 0x00000008060b7824 */ /* 0x001fc600078e0015 */
[C---:B------:R-:W-:Y:S02]  /*2090*/  IADD3 R18, P1, PT, R24.reuse, R19, RZ ;  /* 0x0000001318127210 */ /* 0x040fe40007f3e0ff */
[----:B------:R-:W-:-:S03]  /*20a0*/  IADD3 R10, P0, PT, R24, R11, RZ ;  /* 0x0000000b180a7210 */ /* 0x000fc60007f1e0ff */
[C---:B------:R-:W-:Y:S02]  /*20b0*/  IMAD.X R19, R13.reuse, 0x1, R2, P1 ;  /* 0x000000010d137824 */ /* 0x040fe400008e0602 */
[----:B------:R-:W-:-:S04]  /*20c0*/  IMAD.X R11, R13, 0x1, R20, P0 ;  /* 0x000000010d0b7824 */ /* 0x000fc800000e0614 */
[----:B------:R-:W2:Y:S04]  /*20d0*/  LDG.E.64 R18, desc[UR14][R18.64] ;  /* 0x0000000e12127981 */ /* 0x000ea8000c1e1b00 */
[----:B------:R-:W2:Y:S01]  /*20e0*/  LDG.E.64 R10, desc[UR14][R10.64] ;  /* 0x0000000e0a0a7981 */ /* 0x000ea2000c1e1b00 */
[C---:B------:R-:W-:Y:S01]  /*20f0*/  LEA R0, P0, R5.reuse, R0, 0x3 ;  /* 0x0000000005007211 */ /* 0x040fe200078018ff */
[----:B------:R-:W-:Y:S01]  /*2100*/  UIADD3 UR6, UPT, UPT, UR6, -0x1, URZ ;  /* 0xffffffff06067890 */ /* 0x000fe2000fffe0ff */
[----:B------:R-:W-:Y:S01]  /*2110*/  SHF.L.U64.HI R26, R5, 0x3, R16 ;  /* 0x00000003051a7819 */ /* 0x000fe20000010210 */
[----:B------:R-:W-:Y:S02]  /*2120*/  UIADD3 UR4, UPT, UPT, UR4, 0x1, URZ ;  /* 0x0000000104047890 */ /* 0x000fe4000fffe0ff */
[----:B------:R-:W-:-:S02]  /*2130*/  UISETP.NE.AND UP1, UPT, UR6, URZ, UPT ;  /* 0x000000ff0600728c */ /* 0x000fc4000bf25270 */
[----:B------:R-:W-:Y:S01]  /*2140*/  IMAD.X R3, R3, 0x1, R26, P0 ;  /* 0x0000000103037824 */ /* 0x000fe200000e061a */
[----:B------:R-:W-:-:S05]  /*2150*/  IADD3 R24, P0, PT, R24, R21, RZ ;  /* 0x0000001518187210 */ /* 0x000fca0007f1e0ff */
[----:B------:R-:W-:Y:S01]  /*2160*/  IMAD.X R13, R13, 0x1, R12, P0 ;  /* 0x000000010d0d7824 */ /* 0x000fe200000e060c */
[----:B--2---:R-:W-:Y:S01]  /*2170*/  DADD R22, -R10, R18 ;  /* 0x000000000a167229 */ /* 0x004fe20000000112 */
[----:B------:R-:W-:Y:S02]  /*2180*/  IMAD.MOV.U32 R10, RZ, RZ, R0 ;  /* 0x000000ffff0a7224 */ /* 0x000fe400078e0000 */
[----:B------:R-:W-:-:S05]  /*2190*/  IMAD.MOV.U32 R11, RZ, RZ, R3 ;  /* 0x000000ffff0b7224 */ /* 0x000fca00078e0003 */
[----:B------:R-:W-:-:S07]  /*21a0*/  DADD R14, R22, R14 ;  /* 0x00000000160e7229 */ /* 0x000fce000000000e */
[----:B------:R0:W-:Y:S01]  /*21b0*/  STG.E.64 desc[UR14][R10.64], R14 ;  /* 0x0000000e0a007986 */ /* 0x0001e2000c101b0e */
[----:B------:R-:W-:Y:S05]  /*21c0*/  BRA.U UP1, `(.L_x_18) ;  /* 0xfffffffd01a87547 */ /* 0x000fea000b83ffff */
.L_x_17:
[----:B------:R-:W-:Y:S05]  /*21d0*/  BRA.U !UP0, `(.L_x_16) ;  /* 0x0000001508b07547 */ /* 0x000fea000b800000 */
[-C--:B------:R-:W-:Y:S01]  /*21e0*/  IADD3 R4, P0, PT, R4, R9.reuse, RZ ;  /* 0x0000000904047210 */ /* 0x080fe20007f1e0ff */
[----:B------:R-:W-:Y:S01]  /*21f0*/  UIADD3 UR5, UPT, UPT, UR5, -UR4, URZ ;  /* 0x8000000405057290 */ /* 0x000fe2000fffe0ff */
[----:B------:R-:W-:Y:S01]  /*2200*/  IADD3 R6, P1, PT, R6, R9, RZ ;  /* 0x0000000906067210 */ /* 0x000fe20007f3e0ff */
[C---:B------:R-:W-:Y:S01]  /*2210*/  IMAD.SHL.U32 R21, R5.reuse, 0x8, RZ ;  /* 0x0000000805157824 */ /* 0x040fe200078e00ff */
[C-C-:B------:R-:W-:Y:S01]  /*2220*/  SHF.L.U64.HI R12, R5.reuse, 0x5, R16.reuse ;  /* 0x00000005050c7819 */ /* 0x140fe20000010210 */
[----:B------:R-:W-:Y:S01]  /*2230*/  IMAD.X R17, R8, 0x1, R17, P0 ;  /* 0x0000000108117824 */ /* 0x000fe200000e0611 */
[----:B------:R-:W-:Y:S01]  /*2240*/  UISETP.GT.AND UP1, UPT, UR5, 0xc, UPT ;  /* 0x0000000c0500788c */ /* 0x000fe2000bf24270 */
[-C--:B---3--:R-:W-:Y:S01]  /*2250*/  LEA R2, P0, R4, R24.reuse, 0x3 ;  /* 0x0000001804027211 */ /* 0x088fe200078018ff */
[----:B------:R-:W-:Y:S01]  /*2260*/  IMAD.X R7, R8, 0x1, R7, P1 ;  /* 0x0000000108077824 */ /* 0x000fe200008e0607 */
[----:B0-----:R-:W-:Y:S01]  /*2270*/  LEA R10, P1, R6, R24, 0x3 ;  /* 0x00000018060a7211 */ /* 0x001fe200078218ff */
[----:B------:R-:W-:Y:S01]  /*2280*/  UPLOP3.LUT UP0, UPT, UPT, UPT, UPT, 0x80, 0x8 ;  /* 0x000000000008789c */ /* 0x000fe20003f0f070 */
[----:B------:R-:W-:Y:S01]  /*2290*/  LEA.HI.X R19, R4, R13, R17, 0x3, P0 ;  /* 0x0000000d04137211 */ /* 0x000fe200000f1c11 */
[----:B------:R-:W-:Y:S01]  /*22a0*/  UIADD3 UR6, UPT, UPT, -UR8, UR13, URZ ;  /* 0x0000000d08067290 */ /* 0x000fe2000fffe1ff */
[C---:B------:R-:W-:Y:S01]  /*22b0*/  SHF.L.U64.HI R16, R5.reuse, 0x3, R16 ;  /* 0x0000000305107819 */ /* 0x040fe20000010210 */
[----:B------:R-:W-:Y:S01]  /*22c0*/  IMAD.SHL.U32 R5, R5, 0x20, RZ ;  /* 0x0000002005057824 */ /* 0x000fe200078e00ff */
[----:B------:R-:W-:-:S02]  /*22d0*/  IADD3 R4, P0, PT, R21, R0, RZ ;  /* 0x0000000015047210 */ /* 0x000fc40007f1e0ff */
[----:B------:R-:W-:Y:S01]  /*22e0*/  LEA.HI.X R11, R6, R13, R7, 0x3, P1 ;  /* 0x0000000d060b7211 */ /* 0x000fe200008f1c07 */
[C---:B------:R-:W-:Y:S01]  /*22f0*/  IMAD.SHL.U32 R7, R9.reuse, 0x20, RZ ;  /* 0x0000002009077824 */ /* 0x040fe200078e00ff */
[C-C-:B------:R-:W-:Y:S01]  /*2300*/  SHF.L.U64.HI R6, R9.reuse, 0x5, R8.reuse ;  /* 0x0000000509067819 */ /* 0x140fe20000010208 */
[----:B------:R-:W-:Y:S01]  /*2310*/  IMAD.X R17, R16, 0x1, R3, P0 ;  /* 0x0000000110117824 */ /* 0x000fe200000e0603 */
[C---:B------:R-:W-:Y:S01]  /*2320*/  SHF.L.U64.HI R8, R9.reuse, 0x3, R8 ;  /* 0x0000000309087819 */ /* 0x040fe20000010208 */
[----:B------:R-:W-:Y:S01]  /*2330*/  IMAD.SHL.U32 R9, R9, 0x8, RZ ;  /* 0x0000000809097824 */ /* 0x000fe200078e00ff */
[----:B------:R-:W-:Y:S06]  /*2340*/  BRA.U !UP1, `(.L_x_19) ;  /* 0x0000000d09047547 */ /* 0x000fec000b800000 */
[----:B------:R-:W-:-:S11]  /*2350*/  UPLOP3.LUT UP0, UPT, UPT, UPT, UPT, 0x40, 0x4 ;  /* 0x000000000004789c */ /* 0x000fd60003f0e870 */
.L_x_20:
[----:B------:R-:W-:Y:S01]  /*2360*/  IMAD.MOV.U32 R18, RZ, RZ, R2 ;  /* 0x000000ffff127224 */ /* 0x000fe200078e0002 */
[----:B0-----:R-:W2:Y:S04]  /*2370*/  LDG.E.64 R22, desc[UR14][R10.64] ;  /* 0x0000000e0a167981 */ /* 0x001ea8000c1e1b00 */
[----:B------:R0:W2:Y:S01]  /*2380*/  LDG.E.64 R26, desc[UR14][R18.64] ;  /* 0x0000000e121a7981 */ /* 0x0000a2000c1e1b00 */
[----:B------:R-:W-:-:S05]  /*2390*/  IADD3 R28, P0, PT, R2, R9, RZ ;  /* 0x00000009021c7210 */ /* 0x000fca0007f1e0ff */
[----:B------:R-:W-:Y:S02]  /*23a0*/  IMAD.X R29, R19, 0x1, R8, P0 ;  /* 0x00000001131d7824 */ /* 0x000fe400000e0608 */
[----:B0-----:R-:W-:Y:S02]  /*23b0*/  IMAD.MOV.U32 R18, RZ, RZ, R4 ;  /* 0x000000ffff127224 */ /* 0x001fe400078e0004 */
[----:B------:R-:W-:Y:S01]  /*23c0*/  IMAD.MOV.U32 R19, RZ, RZ, R17 ;  /* 0x000000ffff137224 */ /* 0x000fe200078e0011 */
[----:B--2---:R-:W-:Y:S01]  /*23d0*/  DADD R22, -R22, R26 ;  /* 0x0000000016167229 */ /* 0x004fe2000000011a */
[----:B------:R-:W-:-:S05]  /*23e0*/  IADD3 R26, P1, PT, R10, R9, RZ ;  /* 0x000000090a1a7210 */ /* 0x000fca0007f3e0ff */
[----:B------:R-:W-:Y:S02]  /*23f0*/  IMAD.X R27, R11, 0x1, R8, P1 ;  /* 0x000000010b1b7824 */ /* 0x000fe400008e0608 */
[----:B------:R-:W-:-:S07]  /*2400*/  DADD R22, R22, R14 ;  /* 0x0000000016167229 */ /* 0x000fce000000000e */
[----:B------:R0:W-:Y:S04]  /*2410*/  STG.E.64 desc[UR14][R18.64], R22 ;  /* 0x0000001612007986 */ /* 0x0001e8000c101b0e */
[----:B------:R1:W2:Y:S04]  /*2420*/  LDG.E.64 R14, desc[UR14][R26.64] ;  /* 0x0000000e1a0e7981 */ /* 0x0002a8000c1e1b00 */
[----:B------:R-:W2:Y:S01]  /*2430*/  LDG.E.64 R10, desc[UR14][R28.64] ;  /* 0x0000000e1c0a7981 */ /* 0x000ea2000c1e1b00 */
[-C--:B0-----:R-:W-:Y:S02]  /*2440*/  IADD3 R18, P2, PT, R26, R9.reuse, RZ ;  /* 0x000000091a127210 */ /* 0x081fe40007f5e0ff */
[----:B-1----:R-:W-:-:S03]  /*2450*/  IADD3 R26, P1, PT, R28, R9, RZ ;  /* 0x000000091c1a7210 */ /* 0x002fc60007f3e0ff */
[--C-:B------:R-:W-:Y:S02]  /*2460*/  IMAD.X R19, R27, 0x1, R8.reuse, P2 ;  /* 0x000000011b137824 */ /* 0x100fe400010e0608 */
[----:B------:R-:W-:Y:S01]  /*2470*/  IMAD.X R27, R29, 0x1, R8, P1 ;  /* 0x000000011d1b7824 */ /* 0x000fe200008e0608 */
[----:B--2---:R-:W-:Y:S01]  /*2480*/  DADD R10, -R14, R10 ;  /* 0x000000000e0a7229 */ /* 0x004fe2000000010a */
[----:B------:R-:W-:-:S05]  /*2490*/  IADD3 R14, P0, PT, R4, R21, RZ ;  /* 0x00000015040e7210 */ /* 0x000fca0007f1e0ff */
[----:B------:R-:W-:Y:S02]  /*24a0*/  IMAD.X R15, R17, 0x1, R16, P0 ;  /* 0x00000001110f7824 */ /* 0x000fe400000e0610 */
[----:B------:R-:W-:-:S07]  /*24b0*/  DADD R10, R22, R10 ;  /* 0x00000000160a7229 */ /* 0x000fce000000000a */
[----:B------:R0:W-:Y:S04]  /*24c0*/  STG.E.64 desc[UR14][R14.64], R10 ;  /* 0x0000000a0e007986 */ /* 0x0001e8000c101b0e */
[----:B------:R-:W2:Y:S04]  /*24d0*/  LDG.E.64 R22, desc[UR14][R18.64] ;  /* 0x0000000e12167981 */ /* 0x000ea8000c1e1b00 */
[----:B------:R1:W2:Y:S02]  /*24e0*/  LDG.E.64 R28, desc[UR14][R26.64] ;  /* 0x0000000e1a1c7981 */ /* 0x0002a4000c1e1b00 */
[----:B-1----:R-:W-:-:S05]  /*24f0*/  IADD3 R26, P1, PT, R26, R9, RZ ;  /* 0x000000091a1a7210 */ /* 0x002fca0007f3e0ff */
[----:B------:R-:W-:Y:S01]  /*2500*/  IMAD.X R27, R27, 0x1, R8, P1 ;  /* 0x000000011b1b7824 */ /* 0x000fe200008e0608 */
[----:B--2---:R-:W-:Y:S01]  /*2510*/  DADD R28, -R22, R28 ;  /* 0x00000000161c7229 */ /* 0x004fe2000000011c */
[----:B------:R-:W-:-:S05]  /*2520*/  IADD3 R22, P0, PT, R14, R21, RZ ;  /* 0x000000150e167210 */ /* 0x000fca0007f1e0ff */
[----:B------:R-:W-:Y:S02]  /*2530*/  IMAD.X R23, R15, 0x1, R16, P0 ;  /* 0x000000010f177824 */ /* 0x000fe400000e0610 */
[----:B------:R-:W-:Y:S01]  /*2540*/  DADD R28, R10, R28 ;  /* 0x000000000a1c7229 */ /* 0x000fe2000000001c */
[----:B0-----:R-:W-:-:S05]  /*2550*/  IADD3 R10, P2, PT, R18, R9, RZ ;  /* 0x00000009120a7210 */ /* 0x001fca0007f5e0ff */
[----:B------:R-:W-:Y:S01]  /*2560*/  IMAD.X R11, R19, 0x1, R8, P2 ;  /* 0x00000001130b7824 */ /* 0x000fe200010e0608 */
[----:B------:R0:W-:Y:S04]  /*2570*/  STG.E.64 desc[UR14][R22.64], R28 ;  /* 0x0000001c16007986 */ /* 0x0001e8000c101b0e */
[----:B------:R1:W2:Y:S04]  /*2580*/  LDG.E.64 R18, desc[UR14][R26.64] ;  /* 0x0000000e1a127981 */ /* 0x0002a8000c1e1b00 */
[----:B------:R3:W2:Y:S01]  /*2590*/  LDG.E.64 R14, desc[UR14][R10.64] ;  /* 0x0000000e0a0e7981 */ /* 0x0006a2000c1e1b00 */
[----:B-1----:R-:W-:-:S02]  /*25a0*/  IADD3 R26, P0, PT, R26, R9, RZ ;  /* 0x000000091a1a7210 */ /* 0x002fc40007f1e0ff */
[----:B---3--:R-:W-:-:S03]  /*25b0*/  IADD3 R10, P1, PT, R10, R9, RZ ;  /* 0x000000090a0a7210 */ /* 0x008fc60007f3e0ff */
[--C-:B------:R-:W-:Y:S02]  /*25c0*/  IMAD.X R27, R27, 0x1, R8.reuse, P0 ;  /* 0x000000011b1b7824 */ /* 0x100fe400000e0608 */
[----:B------:R-:W-:Y:S01]  /*25d0*/  IMAD.X R11, R11, 0x1, R8, P1 ;  /* 0x000000010b0b7824 */ /* 0x000fe200008e0608 */
[----:B--2---:R-:W-:Y:S01]  /*25e0*/  DADD R18, -R14, R18 ;  /* 0x000000000e127229 */ /* 0x004fe20000000112 */
[----:B------:R-:W-:-:S05]  /*25f0*/  IADD3 R14, P2, PT, R22, R21, RZ ;  /* 0x00000015160e7210 */ /* 0x000fca0007f5e0ff */
[----:B------:R-:W-:Y:S02]  /*2600*/  IMAD.X R15, R23, 0x1, R16, P2 ;  /* 0x00000001170f7824 */ /* 0x000fe400010e0610 */
[----:B------:R-:W-:-:S07]  /*2610*/  DADD R18, R28, R18 ;  /* 0x000000001c127229 */ /* 0x000fce0000000012 */
[----:B------:R1:W-:Y:S04]  /*2620*/  STG.E.64 desc[UR14][R14.64], R18 ;  /* 0x000000120e007986 */ /* 0x0003e8000c101b0e */
[----:B0-----:R0:W2:Y:S04]  /*2630*/  LDG.E.64 R22, desc[UR14][R10.64] ;  /* 0x0000000e0a167981 */ /* 0x0010a8000c1e1b00 */
[----:B------:R3:W2:Y:S01]  /*2640*/  LDG.E.64 R28, desc[UR14][R26.64] ;  /* 0x0000000e1a1c7981 */ /* 0x0006a2000c1e1b00 */
[-C--:B0-----:R-:W-:Y:S02]  /*2650*/  IADD3 R10, P2, PT, R10, R9.reuse, RZ ;  /* 0x000000090a0a7210 */ /* 0x081fe40007f5e0ff */
        /* <DEDUP_REMOVED lines=8> */
[----:B-1----:R-:W2:Y:S04]  /*26e0*/  LDG.E.64 R18, desc[UR14][R10.64] ;  /* 0x0000000e0a127981 */ /* 0x002ea8000c1e1b00 */
[----:B------:R-:W2:Y:S01]  /*26f0*/  LDG.E.64 R14, desc[UR14][R26.64] ;  /* 0x0000000e1a0e7981 */ /* 0x000ea2000c1e1b00 */
[----:B0-----:R-:W-:-:S05]  /*2700*/  IADD3 R22, P0, PT, R22, R21, RZ ;  /* 0x0000001516167210 */ /* 0x001fca0007f1e0ff */
[----:B------:R-:W-:Y:S01]  /*2710*/  IMAD.X R23, R23, 0x1, R16, P0 ;  /* 0x0000000117177824 */ /* 0x000fe200000e0610 */
[----:B--2---:R-:W-:Y:S01]  /*2720*/  DADD R14, -R18, R14 ;  /* 0x00000000120e7229 */ /* 0x004fe2000000010e */
[-C--:B------:R-:W-:Y:S02]  /*2730*/  IADD3 R18, P2, PT, R10, R9.reuse, RZ ;  /* 0x000000090a127210 */ /* 0x080fe40007f5e0ff */
[----:B------:R-:W-:-:S03]  /*2740*/  IADD3 R10, P1, PT, R26, R9, RZ ;  /* 0x000000091a0a7210 */ /* 0x000fc60007f3e0ff */
[--C-:B------:R-:W-:Y:S02]  /*2750*/  IMAD.X R19, R11, 0x1, R8.reuse, P2 ;  /* 0x000000010b137824 */ /* 0x100fe400010e0608 */
[----:B------:R-:W-:Y:S01]  /*2760*/  DADD R14, R28, R14 ;  /* 0x000000001c0e7229 */ /* 0x000fe2000000000e */
[----:B------:R-:W-:-:S06]  /*2770*/  IMAD.X R11, R27, 0x1, R8, P1 ;  /* 0x000000011b0b7824 */ /* 0x000fcc00008e0608 */
[----:B------:R0:W-:Y:S04]  /*2780*/  STG.E.64 desc[UR14][R22.64], R14 ;  /* 0x0000000e16007986 */ /* 0x0001e8000c101b0e */
[----:B------:R1:W2:Y:S04]  /*2790*/  LDG.E.64 R28, desc[UR14][R18.64] ;  /* 0x0000000e121c7981 */ /* 0x0002a8000c1e1b00 */
[----:B------:R-:W2:Y:S01]  /*27a0*/  LDG.E.64 R26, desc[UR14][R10.64] ;  /* 0x0000000e0a1a7981 */ /* 0x000ea2000c1e1b00 */
[----:B-1----:R-:W-:-:S05]  /*27b0*/  IADD3 R18, P2, PT, R18, R9, RZ ;  /* 0x0000000912127210 */ /* 0x002fca0007f5e0ff */
[----:B------:R-:W-:Y:S01]  /*27c0*/  IMAD.X R19, R19, 0x1, R8, P2 ;  /* 0x0000000113137824 */ /* 0x000fe200010e0608 */
[----:B--2---:R-:W-:Y:S01]  /*27d0*/  DADD R26, -R28, R26 ;  /* 0x000000001c1a7229 */ /* 0x004fe2000000011a */
[----:B------:R-:W-:Y:S02]  /*27e0*/  IADD3 R28, P0, PT, R22, R21, RZ ;  /* 0x00000015161c7210 */ /* 0x000fe40007f1e0ff */
[----:B0-----:R-:W-:-:S03]  /*27f0*/  IADD3 R22, P1, PT, R10, R9, RZ ;  /* 0x000000090a167210 */ /* 0x001fc60007f3e0ff */
[----:B------:R-:W-:Y:S02]  /*2800*/  IMAD.X R29, R23, 0x1, R16, P0 ;  /* 0x00000001171d7824 */ /* 0x000fe400000e0610 */
[----:B------:R-:W-:Y:S01]  /*2810*/  DADD R26, R14, R26 ;  /* 0x000000000e1a7229 */ /* 0x000fe2000000001a */
[----:B------:R-:W-:-:S06]  /*2820*/  IMAD.X R23, R11, 0x1, R8, P1 ;  /* 0x000000010b177824 */ /* 0x000fcc00008e0608 */
[----:B------:R0:W-:Y:S04]  /*2830*/  STG.E.64 desc[UR14][R28.64], R26 ;  /* 0x0000001a1c007986 */ /* 0x0001e8000c101b0e */
[----:B------:R-:W2:Y:S04]  /*2840*/  LDG.E.64 R14, desc[UR14][R22.64] ;  /* 0x0000000e160e7981 */ /* 0x000ea8000c1e1b00 */
[----:B------:R-:W2:Y:S02]  /*2850*/  LDG.E.64 R10, desc[UR14][R18.64] ;  /* 0x0000000e120a7981 */ /* 0x000ea4000c1e1b00 */
[----:B--2---:R-:W-:Y:S01]  /*2860*/  DADD R10, -R10, R14 ;  /* 0x000000000a0a7229 */ /* 0x004fe2000000010e */
[----:B------:R-:W-:-:S02]  /*2870*/  IADD3 R14, P2, PT, R28, R21, RZ ;  /* 0x000000151c0e7210 */ /* 0x000fc40007f5e0ff */
[-C--:B0-----:R-:W-:Y:S02]  /*2880*/  IADD3 R28, P1, PT, R18, R9.reuse, RZ ;  /* 0x00000009121c7210 */ /* 0x081fe40007f3e0ff */
[----:B------:R-:W-:Y:S01]  /*2890*/  IADD3 R18, P0, PT, R22, R9, RZ ;  /* 0x0000000916127210 */ /* 0x000fe20007f1e0ff */
[----:B------:R-:W-:Y:S02]  /*28a0*/  IMAD.X R15, R29, 0x1, R16, P2 ;  /* 0x000000011d0f7824 */ /* 0x000fe400010e0610 */
[----:B------:R-:W-:Y:S01]  /*28b0*/  DADD R10, R26, R10 ;  /* 0x000000001a0a7229 */ /* 0x000fe2000000000a */
[--C-:B------:R-:W-:Y:S02]  /*28c0*/  IMAD.X R29, R19, 0x1, R8.reuse, P1 ;  /* 0x00000001131d7824 */ /* 0x100fe400008e0608 */
[----:B------:R-:W-:-:S04]  /*28d0*/  IMAD.X R19, R23, 0x1, R8, P0 ;  /* 0x0000000117137824 */ /* 0x000fc800000e0608 */
[----:B------:R0:W-:Y:S04]  /*28e0*/  STG.E.64 desc[UR14][R14.64], R10 ;  /* 0x0000000a0e007986 */ /* 0x0001e8000c101b0e */
[----:B------:R-:W2:Y:S04]  /*28f0*/  LDG.E.64 R22, desc[UR14][R28.64] ;  /* 0x0000000e1c167981 */ /* 0x000ea8000c1e1b00 */
[----:B------:R-:W2:Y:S01]  /*2900*/  LDG.E.64 R26, desc[UR14][R18.64] ;  /* 0x0000000e121a7981 */ /* 0x000ea2000c1e1b00 */
[----:B0-----:R-:W-:-:S05]  /*2910*/  IADD3 R14, P0, PT, R14, R21, RZ ;  /* 0x000000150e0e7210 */ /* 0x001fca0007f1e0ff */
[----:B------:R-:W-:Y:S01]  /*2920*/  IMAD.X R15, R15, 0x1, R16, P0 ;  /* 0x000000010f0f7824 */ /* 0x000fe200000e0610 */
[----:B--2---:R-:W-:Y:S01]  /*2930*/  DADD R26, -R22, R26 ;  /* 0x00000000161a7229 */ /* 0x004fe2000000011a */
[----:B------:R-:W-:-:S05]  /*2940*/  IADD3 R22, P2, PT, R28, R9, RZ ;  /* 0x000000091c167210 */ /* 0x000fca0007f5e0ff */
[----:B------:R-:W-:Y:S02]  /*2950*/  IMAD.X R23, R29, 0x1, R8, P2 ;  /* 0x000000011d177824 */ /* 0x000fe400010e0608 */
[----:B------:R-:W-:Y:S01]  /*2960*/  DADD R26, R10, R26 ;  /* 0x000000000a1a7229 */ /* 0x000fe2000000001a */
[----:B------:R-:W-:-:S05]  /*2970*/  IADD3 R10, P1, PT, R18, R9, RZ ;  /* 0x00000009120a7210 */ /* 0x000fca0007f3e0ff */
[----:B------:R-:W-:Y:S01]  /*2980*/  IMAD.X R11, R19, 0x1, R8, P1 ;  /* 0x00000001130b7824 */ /* 0x000fe200008e0608 */
        /* <DEDUP_REMOVED lines=46> */
[----:B------:R-:W2:Y:S02]  /*2c70*/  LDG.E.64 R10, desc[UR14][R26.64] ;  /* 0x0000000e1a0a7981 */ /* 0x000ea4000c1e1b00 */
[----:B--2---:R-:W-:Y:S01]  /*2c80*/  DADD R10, -R18, R10 ;  /* 0x00000000120a7229 */ /* 0x004fe2000000010a */
[----:B------:R-:W-:-:S02]  /*2c90*/  IADD3 R18, P0, PT, R14, R21, RZ ;  /* 0x000000150e127210 */ /* 0x000fc40007f1e0ff */
[----:B0-----:R-:W-:-:S03]  /*2ca0*/  IADD3 R14, P2, PT, R28, R9, RZ ;  /* 0x000000091c0e7210 */ /* 0x001fc60007f5e0ff */
[----:B------:R-:W-:Y:S02]  /*2cb0*/  IMAD.X R19, R15, 0x1, R16, P0 ;  /* 0x000000010f137824 */ /* 0x000fe400000e0610 */
[----:B------:R-:W-:Y:S01]  /*2cc0*/  DADD R10, R22, R10 ;  /* 0x00000000160a7229 */ /* 0x000fe2000000000a */
[----:B------:R-:W-:Y:S01]  /*2cd0*/  IMAD.X R15, R29, 0x1, R8, P2 ;  /* 0x000000011d0f7824 */ /* 0x000fe200010e0608 */
        /* <DEDUP_REMOVED lines=15> */
[----:B------:R-:W2:Y:S01]  /*2dd0*/  LDG.E.64 R22, desc[UR14][R10.64] ;  /* 0x0000000e0a167981 */ /* 0x000ea2000c1e1b00 */
[----:B------:R-:W-:Y:S01]  /*2de0*/  UIADD3 UR5, UPT, UPT, -UR8, UR13, URZ ;  /* 0x0000000d08057290 */ /* 0x000fe2000fffe1ff */
[----:B------:R-:W-:Y:S01]  /*2df0*/  IADD3 R0, P2, P3, R5, R0, R5 ;  /* 0x0000000005007210 */ /* 0x000fe20007b5e005 */
[----:B------:R-:W-:-:S02]  /*2e00*/  UIADD3 UR4, UPT, UPT, UR4, 0x10, URZ ;  /* 0x0000001004047890 */ /* 0x000fc4000fffe0ff */
[----:B------:R-:W-:Y:S01]  /*2e10*/  UIADD3 UR5, UPT, UPT, UR5, -0xc, URZ ;  /* 0xfffffff405057890 */ /* 0x000fe2000fffe0ff */
[----:B------:R-:W-:Y:S02]  /*2e20*/  IADD3.X R3, PT, PT, R12, R3, R12, P2, P3 ;  /* 0x000000030c037210 */ /* 0x000fe400017e640c */
[----:B------:R-:W-:Y:S01]  /*2e30*/  IADD3 R0, P5, P6, R5, R0, R5 ;  /* 0x0000000005007210 */ /* 0x000fe20007ebe005 */
[----:B------:R-:W-:-:S03]  /*2e40*/  UISETP.GE.AND UP1, UPT, UR4, UR5, UPT ;  /* 0x000000050400728c */ /* 0x000fc6000bf26270 */
[----:B------:R-:W-:Y:S01]  /*2e50*/  IADD3.X R3, PT, PT, R12, R3, R12, P5, P6 ;  /* 0x000000030c037210 */ /* 0x000fe20002fec40c */
[----:B--2---:R-:W-:Y:S01]  /*2e60*/  DADD R14, -R22, R14 ;  /* 0x00000000160e7229 */ /* 0x004fe2000000010e */
[----:B------:R-:W-:-:S04]  /*2e70*/  IADD3 R22, P0, PT, R26, R21, RZ ;  /* 0x000000151a167210 */ /* 0x000fc80007f1e0ff */
[----:B------:R-:W-:Y:S01]  /*2e80*/  IADD3 R4, P2, PT, R22, R21, RZ ;  /* 0x0000001516047210 */ /* 0x000fe20007f5e0ff */
[--C-:B------:R-:W-:Y:S02]  /*2e90*/  IMAD.X R23, R27, 0x1, R16.reuse, P0 ;  /* 0x000000011b177824 */ /* 0x100fe400000e0610 */
[----:B------:R-:W-:Y:S01]  /*2ea0*/  DADD R14, R28, R14 ;  /* 0x000000001c0e7229 */ /* 0x000fe2000000000e */
[----:B------:R-:W-:Y:S01]  /*2eb0*/  IADD3 R24, P0, P1, R7, R24, R7 ;  /* 0x0000001807187210 */ /* 0x000fe2000791e007 */
[----:B------:R-:W-:-:S03]  /*2ec0*/  IMAD.X R17, R23, 0x1, R16, P2 ;  /* 0x0000000117117824 */ /* 0x000fc600010e0610 */
[----:B------:R-:W-:Y:S02]  /*2ed0*/  IADD3.X R13, PT, PT, R6, R13, R6, P0, P1 ;  /* 0x0000000d060d7210 */ /* 0x000fe400007e2406 */
[----:B------:R0:W-:Y:S01]  /*2ee0*/  STG.E.64 desc[UR14][R22.64], R14 ;  /* 0x0000000e16007986 */ /* 0x0001e2000c101b0e */
[-C--:B------:R-:W-:Y:S02]  /*2ef0*/  IADD3 R2, P0, PT, R18, R9.reuse, RZ ;  /* 0x0000000912027210 */ /* 0x080fe40007f1e0ff */
[----:B------:R-:W-:Y:S02]  /*2f00*/  IADD3 R10, P1, PT, R10, R9, RZ ;  /* 0x000000090a0a7210 */ /* 0x000fe40007f3e0ff */
[----:B------:R-:W-:Y:S01]  /*2f10*/  IADD3 R24, P3, P4, R7, R24, R7 ;  /* 0x0000001807187210 */ /* 0x000fe20007c7e007 */
[--C-:B------:R-:W-:Y:S02]  /*2f20*/  IMAD.X R19, R19, 0x1, R8.reuse, P0 ;  /* 0x0000000113137824 */ /* 0x100fe400000e0608 */
[----:B------:R-:W-:Y:S01]  /*2f30*/  IMAD.X R11, R11, 0x1, R8, P1 ;  /* 0x000000010b0b7824 */ /* 0x000fe200008e0608 */
[----:B------:R-:W-:Y:S01]  /*2f40*/  IADD3.X R13, PT, PT, R6, R13, R6, P3, P4 ;  /* 0x0000000d060d7210 */ /* 0x000fe20001fe8406 */
[----:B------:R-:W-:Y:S08]  /*2f50*/  BRA.U !UP1, `(.L_x_20) ;  /* 0xfffffff509007547 */ /* 0x000ff0000b83ffff */
.L_x_19:
[----:B------:R-:W-:-:S04]  /*2f60*/  UIADD3 UR5, UPT, UPT, -UR4, UR6, URZ ;  /* 0x0000000604057290 */ /* 0x000fc8000fffe1ff */
[----:B------:R-:W-:-:S09]  /*2f70*/  UISETP.GT.AND UP1, UPT, UR5, 0x4, UPT ;  /* 0x000000040500788c */ /* 0x000fd2000bf24270 */
[----:B------:R-:W-:Y:S05]  /*2f80*/  BRA.U !UP1, `(.L_x_21) ;  /* 0x0000000509847547 */ /* 0x000fea000b800000 */
        /* <DEDUP_REMOVED lines=46> */
[----:B------:R-:W2:Y:S01]  /*3270*/  LDG.E.64 R28, desc[UR14][R26.64] ;  /* 0x0000000e1a1c7981 */ /* 0x000ea2000c1e1b00 */
[----:B0-----:R-:W-:-:S05]  /*3280*/  IADD3 R10, P2, PT, R10, R9, RZ ;  /* 0x000000090a0a7210 */ /* 0x001fca0007f5e0ff */
[----:B------:R-:W-:Y:S01]  /*3290*/  IMAD.X R11, R11, 0x1, R8, P2 ;  /* 0x000000010b0b7824 */ /* 0x000fe200010e0608 */
[----:B--2---:R-:W-:Y:S01]  /*32a0*/  DADD R28, -R22, R28 ;  /* 0x00000000161c7229 */ /* 0x004fe2000000011c */
[----:B------:R-:W-:-:S05]  /*32b0*/  IADD3 R22, P0, PT, R14, R21, RZ ;  /* 0x000000150e167210 */ /* 0x000fca0007f1e0ff */
[----:B------:R-:W-:Y:S02]  /*32c0*/  IMAD.X R23, R15, 0x1, R16, P0 ;  /* 0x000000010f177824 */ /* 0x000fe400000e0610 */
[----:B------:R-:W-:Y:S01]  /*32d0*/  DADD R28, R18, R28 ;  /* 0x00000000121c7229 */ /* 0x000fe2000000001c */
[----:B-1----:R-:W-:-:S05]  /*32e0*/  IADD3 R18, P1, PT, R26, R9, RZ ;  /* 0x000000091a127210 */ /* 0x002fca0007f3e0ff */
[----:B------:R-:W-:Y:S01]  /*32f0*/  IMAD.X R19, R27, 0x1, R8, P1 ;  /* 0x000000011b137824 */ /* 0x000fe200008e0608 */
[----:B------:R0:W-:Y:S04]  /*3300*/  STG.E.64 desc[UR14][R22.64], R28 ;  /* 0x0000001c16007986 */ /* 0x0001e8000c101b0e */
[----:B------:R-:W2:Y:S04]  /*3310*/  LDG.E.64 R26, desc[UR14][R10.64] ;  /* 0x0000000e0a1a7981 */ /* 0x000ea8000c1e1b00 */
        /* <DEDUP_REMOVED lines=11> */
[----:B------:R3:W2:Y:S01]  /*33d0*/  LDG.E.64 R28, desc[UR14][R10.64] ;  /* 0x0000000e0a1c7981 */ /* 0x0006a2000c1e1b00 */
[-C--:B-1----:R-:W-:Y:S02]  /*33e0*/  IADD3 R26, P2, PT, R26, R9.reuse, RZ ;  /* 0x000000091a1a7210 */ /* 0x082fe40007f5e0ff */
        /* <DEDUP_REMOVED lines=8> */
[----:B0-----:R-:W2:Y:S04]  /*3470*/  LDG.E.64 R14, desc[UR14][R10.64] ;  /* 0x0000000e0a0e7981 */ /* 0x001ea8000c1e1b00 */
[----:B------:R-:W2:Y:S01]  /*3480*/  LDG.E.64 R22, desc[UR14][R26.64] ;  /* 0x0000000e1a167981 */ /* 0x000ea2000c1e1b00 */
[----:B------:R-:W-:Y:S01]  /*3490*/  IADD3 R24, P3, P4, R7, R24, R7 ;  /* 0x0000001807187210 */ /* 0x000fe20007c7e007 */
[----:B------:R-:W-:Y:S01]  /*34a0*/  UPLOP3.LUT UP0, UPT, UPT, UPT, UPT, 0x40, 0x4 ;  /* 0x000000000004789c */ /* 0x000fe20003f0e870 */
[----:B------:R-:W-:Y:S01]  /*34b0*/  IADD3 R0, P5, P6, R5, R0, R5 ;  /* 0x0000000005007210 */ /* 0x000fe20007ebe005 */
[----:B------:R-:W-:Y:S01]  /*34c0*/  UIADD3 UR4, UPT, UPT, UR4, 0x8, URZ ;  /* 0x0000000804047890 */ /* 0x000fe2000fffe0ff */
[----:B------:R-:W-:-:S02]  /*34d0*/  IADD3.X R13, PT, PT, R6, R13, R6, P3, P4 ;  /* 0x0000000d060d7210 */ /* 0x000fc40001fe8406 */
[----:B------:R-:W-:Y:S01]  /*34e0*/  IADD3.X R3, PT, PT, R12, R3, R12, P5, P6 ;  /* 0x000000030c037210 */ /* 0x000fe20002fec40c */
[----:B--2---:R-:W-:Y:S01]  /*34f0*/  DADD R14, -R22, R14 ;  /* 0x00000000160e7229 */ /* 0x004fe2000000010e */
[----:B------:R-:W-:-:S04]  /*3500*/  IADD3 R22, P0, PT, R18, R21, RZ ;  /* 0x0000001512167210 */ /* 0x000fc80007f1e0ff */
[----:B------:R-:W-:Y:S01]  /*3510*/  IADD3 R4, P2, PT, R22, R21, RZ ;  /* 0x0000001516047210 */ /* 0x000fe20007f5e0ff */
[--C-:B------:R-:W-:Y:S02]  /*3520*/  IMAD.X R23, R19, 0x1, R16.reuse, P0 ;  /* 0x0000000113177824 */ /* 0x100fe400000e0610 */
[----:B------:R-:W-:Y:S01]  /*3530*/  DADD R14, R28, R14 ;  /* 0x000000001c0e7229 */ /* 0x000fe2000000000e */
[-C--:B------:R-:W-:Y:S02]  /*3540*/  IADD3 R2, P0, PT, R10, R9.reuse, RZ ;  /* 0x000000090a027210 */ /* 0x080fe40007f1e0ff */
[----:B------:R-:W-:Y:S01]  /*3550*/  IADD3 R10, P1, PT, R26, R9, RZ ;  /* 0x000000091a0a7210 */ /* 0x000fe20007f3e0ff */
[----:B------:R-:W-:Y:S02]  /*3560*/  IMAD.X R17, R23, 0x1, R16, P2 ;  /* 0x0000000117117824 */ /* 0x000fe400010e0610 */
[--C-:B-1----:R-:W-:Y:S01]  /*3570*/  IMAD.X R19, R11, 0x1, R8.reuse, P0 ;  /* 0x000000010b137824 */ /* 0x102fe200000e0608 */
[----:B------:R1:W-:Y:S01]  /*3580*/  STG.E.64 desc[UR14][R22.64], R14 ;  /* 0x0000000e16007986 */ /* 0x0003e2000c101b0e */
[----:B------:R-:W-:-:S08]  /*3590*/  IMAD.X R11, R27, 0x1, R8, P1 ;  /* 0x000000011b0b7824 */ /* 0x000fd000008e0608 */
.L_x_21:
[----:B------:R-:W-:-:S09]  /*35a0*/  UISETP.LT.OR UP0, UPT, UR4, UR6, UP0 ;  /* 0x000000060400728c */ /* 0x000fd20008701670 */
[----:B------:R-:W-:Y:S05]  /*35b0*/  BRA.U !UP0, `(.L_x_16) ;  /* 0x0000000108b87547 */ /* 0x000fea000b800000 */
[----:B------:R-:W-:Y:S01]  /*35c0*/  IMAD.MOV.U32 R18, RZ, RZ, R2 ;  /* 0x000000ffff127224 */ /* 0x000fe200078e0002 */
[----:B01----:R-:W2:Y:S04]  /*35d0*/  LDG.E.64 R22, desc[UR14][R10.64] ;  /* 0x0000000e0a167981 */ /* 0x003ea8000c1e1b00 */
[----:B------:R-:W2:Y:S01]  /*35e0*/  LDG.E.64 R26, desc[UR14][R18.64] ;  /* 0x0000000e121a7981 */ /* 0x000ea2000c1e1b00 */
[----:B------:R-:W-:-:S05]  /*35f0*/  IADD3 R28, P0, PT, R2, R9, RZ ;  /* 0x00000009021c7210 */ /* 0x000fca0007f1e0ff */
[----:B------:R-:W-:Y:S01]  /*3600*/  IMAD.X R29, R19, 0x1, R8, P0 ;  /* 0x00000001131d7824 */ /* 0x000fe200000e0608 */
[----:B--2---:R-:W-:Y:S01]  /*3610*/  DADD R22, -R22, R26 ;  /* 0x0000000016167229 */ /* 0x004fe2000000011a */
[----:B------:R-:W-:Y:S01]  /*3620*/  IADD3 R26, P1, PT, R10, R9, RZ ;  /* 0x000000090a1a7210 */ /* 0x000fe20007f3e0ff */
[----:B------:R-:W-:-:S04]  /*3630*/  IMAD.MOV.U32 R10, RZ, RZ, R4 ;  /* 0x000000ffff0a7224 */ /* 0x000fc800078e0004 */
[----:B------:R-:W-:Y:S02]  /*3640*/  IMAD.X R27, R11, 0x1, R8, P1 ;  /* 0x000000010b1b7824 */ /* 0x000fe400008e0608 */
[----:B------:R-:W-:Y:S01]  /*3650*/  DADD R22, R14, R22 ;  /* 0x000000000e167229 */ /* 0x000fe20000000016 */
[----:B------:R-:W-:-:S06]  /*3660*/  IMAD.MOV.U32 R11, RZ, RZ, R17 ;  /* 0x000000ffff0b7224 */ /* 0x000fcc00078e0011 */
[----:B------:R0:W-:Y:S04]  /*3670*/  STG.E.64 desc[UR14][R10.64], R22 ;  /* 0x000000160a007986 */ /* 0x0001e8000c101b0e */
[----:B------:R1:W2:Y:S04]  /*3680*/  LDG.E.64 R14, desc[UR14][R26.64] ;  /* 0x0000000e1a0e7981 */ /* 0x0002a8000c1e1b00 */
[----:B0-----:R-:W2:Y:S01]  /*3690*/  LDG.E.64 R10, desc[UR14][R28.64] ;  /* 0x0000000e1c0a7981 */ /* 0x001ea2000c1e1b00 */
[-C--:B------:R-:W-:Y:S02]  /*36a0*/  IADD3 R18, P2, PT, R26, R9.reuse, RZ ;  /* 0x000000091a127210 */ /* 0x080fe40007f5e0ff */
        /* <DEDUP_REMOVED lines=19> */
[----:B------:R-:W0:Y:S04]  /*37e0*/  LDG.E.64 R18, desc[UR14][R18.64] ;  /* 0x0000000e12127981 */ /* 0x000e28000c1e1b00 */
[----:B------:R-:W0:Y:S01]  /*37f0*/  LDG.E.64 R26, desc[UR14][R26.64] ;  /* 0x0000000e1a1a7981 */ /* 0x000e22000c1e1b00 */
[----:B------:R-:W-:Y:S01]  /*3800*/  IADD3 R8, P0, PT, R22, R21, RZ ;  /* 0x0000001516087210 */ /* 0x000fe20007f1e0ff */
[----:B------:R-:W-:Y:S01]  /*3810*/  UIADD3 UR4, UPT, UPT, UR4, 0x4, URZ ;  /* 0x0000000404047890 */ /* 0x000fe2000fffe0ff */
[----:B------:R-:W-:-:S03]  /*3820*/  IADD3 R0, P1, PT, R5, R0, RZ ;  /* 0x0000000005007210 */ /* 0x000fc60007f3e0ff */
[----:B------:R-:W-:Y:S01]  /*3830*/  IMAD.X R9, R23, 0x1, R16, P0 ;  /* 0x0000000117097824 */ /* 0x000fe200000e0610 */
[----:B------:R-:W-:Y:S01]  /*3840*/  IADD3 R24, P0, PT, R7, R24, RZ ;  /* 0x0000001807187210 */ /* 0x000fe20007f1e0ff */
[----:B------:R-:W-:-:S04]  /*3850*/  IMAD.X R3, R12, 0x1, R3, P1 ;  /* 0x000000010c037824 */ /* 0x000fc800008e0603 */
[----:B------:R-:W-:Y:S01]  /*3860*/  IMAD.X R13, R6, 0x1, R13, P0 ;  /* 0x00000001060d7824 */ /* 0x000fe200000e060d */
[----:B0-----:R-:W-:-:S08]  /*3870*/  DADD R14, -R18, R26 ;  /* 0x00000000120e7229 */ /* 0x001fd0000000011a */
[----:B------:R-:W-:-:S07]  /*3880*/  DADD R14, R28, R14 ;  /* 0x000000001c0e7229 */ /* 0x000fce000000000e */
[----:B------:R4:W-:Y:S04]  /*3890*/  STG.E.64 desc[UR14][R8.64], R14 ;  /* 0x0000000e08007986 */ /* 0x0009e8000c101b0e */
.L_x_16:
[----:B------:R-:W-:-:S06]  /*38a0*/  UISETP.GE.AND UP0, UPT, UR4, UR13, UPT ;  /* 0x0000000d0400728c */ /* 0x000fcc000bf06270 */
[----:B------:R-:W-:-:S13]  /*38b0*/  PLOP3.LUT P0, PT, PT, PT, UP0, 0x80, 0x8 ;  /* 0x000000000008781c */ /* 0x000fda0003f0f008 */
[----:B------:R-:W-:Y:S05]  /*38c0*/  @P0 EXIT ;  /* 0x000000000000094d */ /* 0x000fea0003800000 */
[----:B------:R-:W5:Y:S01]  /*38d0*/  LDCU UR9, c[0x0][0x3ac] ;  /* 0x00007580ff0977ac */ /* 0x000f620008000800 */
[----:B------:R-:W5:Y:S01]  /*38e0*/  LDCU UR7, c[0x0][0x3a4] ;  /* 0x00007480ff0777ac */ /* 0x000f620008000800 */
[----:B------:R-:W-:Y:S02]  /*38f0*/  UIADD3 UR5, UPT, UPT, -UR4, UR13, URZ ;  /* 0x0000000d04057290 */ /* 0x000fe4000fffe1ff */
[----:B------:R-:W-:Y:S02]  /*3900*/  ULOP3.LUT UR8, URZ, UR8, URZ, 0x33, !UPT ;  /* 0x00000008ff087292 */ /* 0x000fe4000f8e33ff */
[----:B------:R-:W-:Y:S01]  /*3910*/  ULOP3.LUT UP0, UR5, UR5, 0x3, URZ, 0xc0, !UPT ;  /* 0x0000000305057892 */ /* 0x000fe2000f80c0ff */
[----:B------:R-:W-:Y:S01]  /*3920*/  UMOV UR6, UR4 ;  /* 0x0000000400067c82 */ /* 0x000fe20008000000 */
[----:B-----5:R-:W-:Y:S02]  /*3930*/  UIMAD UR9, UR9, UR7, URZ ;  /* 0x00000007090972a4 */ /* 0x020fe4000f8e02ff */
[----:B------:R-:W-:-:S02]  /*3940*/  UIMAD UR11, UR8, UR7, URZ ;  /* 0x00000007080b72a4 */ /* 0x000fc4000f8e02ff */
[----:B------:R-:W-:Y:S02]  /*3950*/  USHF.R.S32.HI UR8, URZ, 0x1f, UR7 ;  /* 0x0000001fff087899 */ /* 0x000fe40008011407 */
[----:B------:R-:W-:Y:S02]  /*3960*/  USHF.R.S32.HI UR10, URZ, 0x1f, UR9 ;  /* 0x0000001fff0a7899 */ /* 0x000fe40008011409 */
[----:B------:R-:W-:Y:S01]  /*3970*/  USHF.R.S32.HI UR12, URZ, 0x1f, UR11 ;  /* 0x0000001fff0c7899 */ /* 0x000fe2000801140b */
[----:B------:R-:W-:Y:S11]  /*3980*/  BRA.U !UP0, `(.L_x_22) ;  /* 0x0000000108547547 */ /* 0x000ff6000b800000 */
[----:B------:R-:W-:Y:S02]  /*3990*/  USHF.L.U32 UR17, UR7, 0x3, URZ ;  /* 0x0000000307117899 */ /* 0x000fe400080006ff */
[----:B------:R-:W-:Y:S02]  /*39a0*/  USHF.L.U64.HI UR16, UR7, 0x3, UR8 ;  /* 0x0000000307107899 */ /* 0x000fe40008010208 */
[----:B------:R-:W-:Y:S02]  /*39b0*/  ULEA UR18, UP0, UR11, UR17, 0x3 ;  /* 0x000000110b127291 */ /* 0x000fe4000f8018ff */
[----:B------:R-:W-:Y:S02]  /*39c0*/  USHF.L.U64.HI UR20, UR9, 0x3, UR10 ;  /* 0x0000000309147899 */ /* 0x000fe4000801020a */
[----:B------:R-:W-:Y:S01]  /*39d0*/  ULEA.HI.X UR19, UR11, UR16, UR12, 0x3, UP0 ;  /* 0x000000100b137291 */ /* 0x000fe200080f1c0c */
[----:B------:R-:W-:-:S11]  /*39e0*/  UMOV UR6, UR4 ;  /* 0x0000000400067c82 */ /* 0x000fd60008000000 */
.L_x_23:
[----:B------:R-:W-:-:S04]  /*39f0*/  IADD3 R4, P0, PT, R24, UR18, RZ ;  /* 0x0000001218047c10 */ /* 0x000fc8000ff1e0ff */
[----:B------:R-:W-:-:S06]  /*3a00*/  IADD3.X R5, PT, PT, R13, UR19, RZ, P0, !PT ;  /* 0x000000130d057c10 */ /* 0x000fcc00087fe4ff */
[----:B------:R-:W1:Y:S01]  /*3a10*/  LDG.E.64 R4, desc[UR14][R4.64] ;  /* 0x0000000e04047981 */ /* 0x000e62000c1e1b00 */
[----:B------:R-:W-:Y:S01]  /*3a20*/  IMAD.U32 R7, RZ, RZ, UR9 ;  /* 0x00000009ff077e24 */ /* 0x000fe2000f8e00ff */
[----:B------:R-:W-:Y:S02]  /*3a30*/  UIADD3 UR5, UPT, UPT, UR5, -0x1, URZ ;  /* 0xffffffff05057890 */ /* 0x000fe4000fffe0ff */
[----:B------:R-:W-:Y:S02]  /*3a40*/  UIADD3 UR6, UPT, UPT, UR6, 0x1, URZ ;  /* 0x0000000106067890 */ /* 0x000fe4000fffe0ff */
[----:B------:R-:W-:Y:S01]  /*3a50*/  LEA R0, P0, R7, R0, 0x3 ;  /* 0x0000000007007211 */ /* 0x000fe200078018ff */
[----:B------:R-:W-:-:S03]  /*3a60*/  UISETP.NE.AND UP0, UPT, UR5, URZ, UPT ;  /* 0x000000ff0500728c */ /* 0x000fc6000bf05270 */
[----:B0--3--:R-:W-:Y:S01]  /*3a70*/  IADD3.X R3, PT, PT, R3, UR20, RZ, P0, !PT ;  /* 0x0000001403037c10 */ /* 0x009fe200087fe4ff */
[----:B------:R-:W-:Y:S01]  /*3a80*/  IMAD.MOV.U32 R2, RZ, RZ, R0 ;  /* 0x000000ffff027224 */ /* 0x000fe200078e0000 */
[----:B------:R-:W-:-:S04]  /*3a90*/  IADD3 R24, P0, PT, R24, UR17, RZ ;  /* 0x0000001118187c10 */ /* 0x000fc8000ff1e0ff */
[----:B------:R-:W-:Y:S01]  /*3aa0*/  IADD3.X R13, PT, PT, R13, UR16, RZ, P0, !PT ;  /* 0x000000100d0d7c10 */ /* 0x000fe200087fe4ff */
[----:B-12-4-:R-:W-:-:S07]  /*3ab0*/  DADD R14, -R4, R14 ;  /* 0x00000000040e7229 */ /* 0x016fce000000010e */
[----:B------:R0:W-:Y:S01]  /*3ac0*/  STG.E.64 desc[UR14][R2.64], R14 ;  /* 0x0000000e02007986 */ /* 0x0001e2000c101b0e */
[----:B------:R-:W-:Y:S05]  /*3ad0*/  BRA.U UP0, `(.L_x_23) ;  /* 0xfffffffd00c47547 */ /* 0x000fea000b83ffff */
.L_x_22:
[----:B0--3--:R-:W-:-:S05]  /*3ae0*/  LOP3.LUT R2, RZ, UR4, RZ, 0x33, !PT ;  /* 0x00000004ff027c12 */ /* 0x009fca000f8e33ff */
[----:B------:R-:W-:-:S05]  /*3af0*/  VIADD R2, R2, UR13 ;  /* 0x0000000d02027c36 */ /* 0x000fca0008000000 */
[----:B------:R-:W-:-:S13]  /*3b00*/  ISETP.GE.U32.AND P0, PT, R2, 0x3, PT ;  /* 0x000000030200780c */ /* 0x000fda0003f06070 */
[----:B------:R-:W-:Y:S05]  /*3b10*/  @!P0 EXIT ;  /* 0x000000000000894d */ /* 0x000fea0003800000 */
[----:B------:R-:W-:Y:S01]  /*3b20*/  UIADD3 UR11, UP0, UPT, UR11, UR7, URZ ;  /* 0x000000070b0b7290 */ /* 0x000fe2000ff1e0ff */
[----:B------:R-:W-:Y:S01]  /*3b30*/  IMAD.U32 R5, RZ, RZ, UR9 ;  /* 0x00000009ff057e24 */ /* 0x000fe2000f8e00ff */
[----:B------:R-:W-:Y:S01]  /*3b40*/  UIMAD UR4, UR10, 0x18, URZ ;  /* 0x000000180a0478a4 */ /* 0x000fe2000f8e02ff */
[----:B------:R-:W-:Y:S01]  /*3b50*/  IMAD.MOV.U32 R2, RZ, RZ, R0 ;  /* 0x000000ffff027224 */ /* 0x000fe200078e0000 */
[----:B------:R-:W-:Y:S01]  /*3b60*/  USHF.L.U64.HI UR5, UR7, 0x3, UR8 ;  /* 0x0000000307057899 */ /* 0x000fe20008010208 */
[----:B----4-:R-:W-:Y:S01]  /*3b70*/  IMAD.U32 R8, RZ, RZ, UR9 ;  /* 0x00000009ff087e24 */ /* 0x010fe2000f8e00ff */
[----:B------:R-:W-:Y:S01]  /*3b80*/  UIADD3.X UR8, UPT, UPT, UR8, UR12, URZ, UP0, !UPT ;  /* 0x0000000c08087290 */ /* 0x000fe200087fe4ff */
[----:B------:R-:W-:Y:S01]  /*3b90*/  IMAD.U32 R7, RZ, RZ, UR11 ;  /* 0x0000000bff077e24 */ /* 0x000fe2000f8e00ff */
[----:B------:R-:W-:Y:S01]  /*3ba0*/  USHF.L.U32 UR16, UR9, 0x5, URZ ;  /* 0x0000000509107899 */ /* 0x000fe200080006ff */
[----:B------:R-:W-:Y:S01]  /*3bb0*/  IMAD.WIDE.U32 R4, R5, 0x18, R2 ;  /* 0x0000001805047825 */ /* 0x000fe200078e0002 */
[----:B------:R-:W-:-:S02]  /*3bc0*/  USHF.L.U32 UR7, UR7, 0x3, URZ ;  /* 0x0000000307077899 */ /* 0x000fc400080006ff */
[----:B------:R-:W-:Y:S01]  /*3bd0*/  LEA R24, P2, R7, R24, 0x3 ;  /* 0x0000001807187211 */ /* 0x000fe200078418ff */
[----:B------:R-:W-:Y:S01]  /*3be0*/  VIADD R5, R5, UR4 ;  /* 0x0000000405057c36 */ /* 0x000fe20008000000 */
[----:B------:R-:W-:Y:S01]  /*3bf0*/  UIADD3 UR4, UPT, UPT, -UR6, UR13, URZ ;  /* 0x0000000d06047290 */ /* 0x000fe2000fffe1ff */
[----:B------:R-:W-:Y:S01]  /*3c00*/  IMAD.U32 R7, RZ, RZ, UR9 ;  /* 0x00000009ff077e24 */ /* 0x000fe2000f8e00ff */
[----:B------:R-:W-:Y:S01]  /*3c10*/  UPLOP3.LUT UP0, UPT, UPT, UPT, UPT, 0x80, 0x8 ;  /* 0x000000000008789c */ /* 0x000fe20003f0f070 */
[----:B------:R-:W-:Y:S01]  /*3c20*/  IMAD.U32 R9, RZ, RZ, UR10 ;  /* 0x0000000aff097e24 */ /* 0x000fe2000f8e00ff */
[----:B------:R-:W-:Y:S01]  /*3c30*/  UISETP.GT.AND UP1, UPT, UR4, 0xc, UPT ;  /* 0x0000000c0400788c */ /* 0x000fe2000bf24270 */
[----:B------:R-:W-:Y:S01]  /*3c40*/  IMAD.U32 R11, RZ, RZ, UR9 ;  /* 0x00000009ff0b7e24 */ /* 0x000fe2000f8e00ff */
[----:B------:R-:W-:Y:S01]  /*3c50*/  LEA R2, P0, R7, R0, 0x4 ;  /* 0x0000000007027211 */ /* 0x000fe200078020ff */
[----:B------:R-:W-:Y:S01]  /*3c60*/  IMAD.U32 R10, RZ, RZ, UR9 ;  /* 0x00000009ff0a7e24 */ /* 0x000fe2000f8e00ff */
[----:B------:R-:W-:-:S02]  /*3c70*/  USHF.L.U64.HI UR9, UR9, 0x5, UR10 ;  /* 0x0000000509097899 */ /* 0x000fc4000801020a */
[----:B------:R-:W-:Y:S01]  /*3c80*/  IMAD.U32 R12, RZ, RZ, UR10 ;  /* 0x0000000aff0c7e24 */ /* 0x000fe2000f8e00ff */
[-C--:B------:R-:W-:Y:S01]  /*3c90*/  LEA.HI.X R7, R8, R3.reuse, R9, 0x4, P0 ;  /* 0x0000000308077211 */ /* 0x080fe200000f2409 */
[----:B------:R-:W-:Y:S01]  /*3ca0*/  IMAD.U32 R8, RZ, RZ, UR11 ;  /* 0x0000000bff087e24 */ /* 0x000fe2000f8e00ff */
[----:B------:R-:W-:Y:S01]  /*3cb0*/  LEA R6, P1, R11, R0, 0x3 ;  /* 0x000000000b067211 */ /* 0x000fe200078218ff */
[----:B------:R-:W-:Y:S01]  /*3cc0*/  IMAD.U32 R25, RZ, RZ, UR8 ;  /* 0x00000008ff197e24 */ /* 0x000fe2000f8e00ff */
[----:B------:R-:W-:Y:S02]  /*3cd0*/  IADD3 R0, P0, PT, R0, UR16, RZ ;  /* 0x0000001000007c10 */ /* 0x000fe4000ff1e0ff */
[----:B------:R-:W-:Y:S02]  /*3ce0*/  LEA.HI.X R9, R10, R3, R12, 0x3, P1 ;  /* 0x000000030a097211 */ /* 0x000fe400008f1c0c */
[----:B------:R-:W-:Y:S02]  /*3cf0*/  LEA.HI.X R25, R8, R13, R25, 0x3, P2 ;  /* 0x0000000d08197211 */ /* 0x000fe400010f1c19 */
[----:B------:R-:W-:Y:S01]  /*3d00*/  IADD3.X R3, PT, PT, R3, UR9, RZ, P0, !PT ;  /* 0x0000000903037c10 */ /* 0x000fe200087fe4ff */
[----:B------:R-:W-:Y:S06]  /*3d10*/  BRA.U !UP1, `(.L_x_24) ;  /* 0x0000000509f07547 */ /* 0x000fec000b800000 */
[----:B------:R-:W-:Y:S02]  /*3d20*/  UIADD3 UR4, UPT, UPT, UR13, -0xc, URZ ;  /* 0xfffffff40d047890 */ /* 0x000fe4000fffe0ff */
[----:B------:R-:W-:-:S11]  /*3d30*/  UPLOP3.LUT UP0, UPT, UPT, UPT, UPT, 0x40, 0x4 ;  /* 0x000000000004789c */ /* 0x000fd60003f0e870 */
.L_x_25:
[----:B012---:R-:W-:Y:S02]  /*3d40*/  IMAD.MOV.U32 R16, RZ, RZ, R24 ;  /* 0x000000ffff107224 */ /* 0x007fe400078e0018 */
[----:B------:R-:W-:-:S05]  /*3d50*/  IMAD.MOV.U32 R17, RZ, RZ, R25 ;  /* 0x000000ffff117224 */ /* 0x000fca00078e0019 */
[----:B------:R-:W2:Y:S01]  /*3d60*/  LDG.E.64 R10, desc[UR14][R16.64] ;  /* 0x0000000e100a7981 */ /* 0x000ea2000c1e1b00 */
[----:B------:R-:W-:Y:S01]  /*3d70*/  IADD3 R24, P0, PT, R24, UR7, RZ ;  /* 0x0000000718187c10 */ /* 0x000fe2000ff1e0ff */
[----:B------:R-:W-:-:S03]  /*3d80*/  IMAD.MOV.U32 R8, RZ, RZ, R6 ;  /* 0x000000ffff087224 */ /* 0x000fc600078e0006 */
[----:B------:R-:W-:Y:S01]  /*3d90*/  IADD3.X R25, PT, PT, R25, UR5, RZ, P0, !PT ;  /* 0x0000000519197c10 */ /* 0x000fe200087fe4ff */
[----:B--2---:R-:W-:-:S07]  /*3da0*/  DADD R10, -R10, R14 ;  /* 0x000000000a0a7229 */ /* 0x004fce000000010e */
[----:B------:R0:W-:Y:S04]  /*3db0*/  STG.E.64 desc[UR14][R8.64], R10 ;  /* 0x0000000a08007986 */ /* 0x0001e8000c101b0e */
[----:B------:R-:W2:Y:S01]  /*3dc0*/  LDG.E.64 R14, desc[UR14][R24.64] ;  /* 0x0000000e180e7981 */ /* 0x000ea2000c1e1b00 */
[----:B------:R-:W-:Y:S01]  /*3dd0*/  IADD3 R12, P0, PT, R24, UR7, RZ ;  /* 0x00000007180c7c10 */ /* 0x000fe2000ff1e0ff */
[----:B------:R-:W-:Y:S02]  /*3de0*/  IMAD.MOV.U32 R22, RZ, RZ, R2 ;  /* 0x000000ffff167224 */ /* 0x000fe400078e0002 */
[----:B------:R-:W-:Y:S01]  /*3df0*/  IMAD.MOV.U32 R23, RZ, RZ, R7 ;  /* 0x000000ffff177224 */ /* 0x000fe200078e0007 */
[----:B------:R-:W-:Y:S01]  /*3e00*/  IADD3.X R13, PT, PT, R25, UR5, RZ, P0, !PT ;  /* 0x00000005190d7c10 */ /* 0x000fe200087fe4ff */
[----:B--2---:R-:W-:-:S07]  /*3e10*/  DADD R18, R10, -R14 ;  /* 0x000000000a127229 */ /* 0x004fce000000080e */
[----:B------:R-:W-:Y:S04]  /*3e20*/  STG.E.64 desc[UR14][R22.64], R18 ;  /* 0x0000001216007986 */ /* 0x000fe8000c101b0e */
[----:B------:R-:W2:Y:S01]  /*3e30*/  LDG.E.64 R16, desc[UR14][R12.64] ;  /* 0x0000000e0c107981 */ /* 0x000ea2000c1e1b00 */
[----:B------:R-:W-:-:S04]  /*3e40*/  IADD3 R14, P0, PT, R12, UR7, RZ ;  /* 0x000000070c0e7c10 */ /* 0x000fc8000ff1e0ff */
[----:B------:R-:W-:Y:S01]  /*3e50*/  IADD3.X R15, PT, PT, R13, UR5, RZ, P0, !PT ;  /* 0x000000050d0f7c10 */ /* 0x000fe200087fe4ff */
[----:B--2---:R-:W-:-:S07]  /*3e60*/  DADD R20, R18, -R16 ;  /* 0x0000000012147229 */ /* 0x004fce0000000810 */
[----:B------:R1:W-:Y:S04]  /*3e70*/  STG.E.64 desc[UR14][R4.64], R20 ;  /* 0x0000001404007986 */ /* 0x0003e8000c101b0e */
[----:B------:R-:W2:Y:S01]  /*3e80*/  LDG.E.64 R16, desc[UR14][R14.64] ;  /* 0x0000000e0e107981 */ /* 0x000ea2000c1e1b00 */
[----:B0-----:R-:W-:-:S04]  /*3e90*/  IADD3 R10, P0, PT, R14, UR7, RZ ;  /* 0x000000070e0a7c10 */ /* 0x001fc8000ff1e0ff */
[----:B------:R-:W-:Y:S01]  /*3ea0*/  IADD3.X R11, PT, PT, R15, UR5, RZ, P0, !PT ;  /* 0x000000050f0b7c10 */ /* 0x000fe200087fe4ff */
[----:B--2---:R-:W-:Y:S01]  /*3eb0*/  DADD R16, R20, -R16 ;  /* 0x0000000014107229 */ /* 0x004fe20000000810 */
[----:B-1----:R-:W-:Y:S02]  /*3ec0*/  IMAD.MOV.U32 R20, RZ, RZ, R0 ;  /* 0x000000ffff147224 */ /* 0x002fe400078e0000 */
[----:B------:R-:W-:-:S05]  /*3ed0*/  IMAD.MOV.U32 R21, RZ, RZ, R3 ;  /* 0x000000ffff157224 */ /* 0x000fca00078e0003 */
[----:B------:R0:W-:Y:S04]  /*3ee0*/  STG.E.64 desc[UR14][R20.64], R16 ;  /* 0x0000001014007986 */ /* 0x0001e8000c101b0e */
[----:B------:R-:W2:Y:S01]  /*3ef0*/  LDG.E.64 R18, desc[UR14][R10.64] ;  /* 0x0000000e0a127981 */ /* 0x000ea2000c1e1b00 */
[----:B------:R-:W-:Y:S02]  /*3f00*/  IADD3 R8, P0, PT, R6, UR16, RZ ;  /* 0x0000001006087c10 */ /* 0x000fe4000ff1e0ff */
[----:B------:R-:W-:Y:S02]  /*3f10*/  IADD3 R12, P1, PT, R10, UR7, RZ ;  /* 0x000000070a0c7c10 */ /* 0x000fe4000ff3e0ff */
[----:B------:R-:W-:Y:S02]  /*3f20*/  IADD3.X R9, PT, PT, R9, UR9, RZ, P0, !PT ;  /* 0x0000000909097c10 */ /* 0x000fe400087fe4ff */
[----:B------:R-:W-:Y:S01]  /*3f30*/  IADD3.X R13, PT, PT, R11, UR5, RZ, P1, !PT ;  /* 0x000000050b0d7c10 */ /* 0x000fe20008ffe4ff */
[----:B--2---:R-:W-:-:S07]  /*3f40*/  DADD R18, R16, -R18 ;  /* 0x0000000010127229 */ /* 0x004fce0000000812 */
        /* <DEDUP_REMOVED lines=8> */
[----:B------:R-:W3:Y:S01]  /*3fd0*/  LDG.E.64 R10, desc[UR14][R22.64] ;  /* 0x0000000e160a7981 */ /* 0x000ee2000c1e1b00 */
[----:B------:R-:W-:Y:S02]  /*3fe0*/  IADD3 R4, P0, PT, R4, UR16, RZ ;  /* 0x0000001004047c10 */ /* 0x000fe4000ff1e0ff */
[----:B0-----:R-:W-:Y:S02]  /*3ff0*/  IADD3 R16, P1, PT, R22, UR7, RZ ;  /* 0x0000000716107c10 */ /* 0x001fe4000ff3e0ff */
[----:B------:R-:W-:Y:S02]  /*4000*/  IADD3.X R5, PT, PT, R5, UR9, RZ, P0, !PT ;  /* 0x0000000905057c10 */ /* 0x000fe400087fe4ff */
[----:B------:R-:W-:Y:S01]  /*4010*/  IADD3.X R17, PT, PT, R23, UR5, RZ, P1, !PT ;  /* 0x0000000517117c10 */ /* 0x000fe20008ffe4ff */
[----:B---3--:R-:W-:-:S07]  /*4020*/  DADD R10, R14, -R10 ;  /* 0x000000000e0a7229 */ /* 0x008fce000000080a */
[----:B------:R0:W-:Y:S04]  /*4030*/  STG.E.64 desc[UR14][R4.64], R10 ;  /* 0x0000000a04007986 */ /* 0x0001e8000c101b0e */
[----:B------:R-:W3:Y:S01]  /*4040*/  LDG.E.64 R12, desc[UR14][R16.64] ;  /* 0x0000000e100c7981 */ /* 0x000ee2000c1e1b00 */
[----:B------:R-:W-:Y:S02]  /*4050*/  IADD3 R2, P0, PT, R0, UR16, RZ ;  /* 0x0000001000027c10 */ /* 0x000fe4000ff1e0ff */
[----:B-1----:R-:W-:Y:S02]  /*4060*/  IADD3 R18, P1, PT, R16, UR7, RZ ;  /* 0x0000000710127c10 */ /* 0x002fe4000ff3e0ff */
[----:B------:R-:W-:Y:S02]  /*4070*/  IADD3.X R3, PT, PT, R3, UR9, RZ, P0, !PT ;  /* 0x0000000903037c10 */ /* 0x000fe400087fe4ff */
[----:B------:R-:W-:Y:S01]  /*4080*/  IADD3.X R19, PT, PT, R17, UR5, RZ, P1, !PT ;  /* 0x0000000511137c10 */ /* 0x000fe20008ffe4ff */
[----:B---3--:R-:W-:-:S07]  /*4090*/  DADD R12, R10, -R12 ;  /* 0x000000000a0c7229 */ /* 0x008fce000000080c */
[----:B------:R1:W-:Y:S04]  /*40a0*/  STG.E.64 desc[UR14][R2.64], R12 ;  /* 0x0000000c02007986 */ /* 0x0003e8000c101b0e */
[----:B--2---:R-:W2:Y:S01]  /*40b0*/  LDG.E.64 R14, desc[UR14][R18.64] ;  /* 0x0000000e120e7981 */ /* 0x004ea2000c1e1b00 */
[----:B------:R-:W-:Y:S02]  /*40c0*/  IADD3 R8, P0, PT, R8, UR16, RZ ;  /* 0x0000001008087c10 */ /* 0x000fe4000ff1e0ff */
[----:B------:R-:W-:Y:S02]  /*40d0*/  IADD3 R20, P1, PT, R18, UR7, RZ ;  /* 0x0000000712147c10 */ /* 0x000fe4000ff3e0ff */
[----:B------:R-:W-:Y:S02]  /*40e0*/  IADD3.X R9, PT, PT, R9, UR9, RZ, P0, !PT ;  /* 0x0000000909097c10 */ /* 0x000fe400087fe4ff */
[----:B------:R-:W-:Y:S01]  /*40f0*/  IADD3.X R21, PT, PT, R19, UR5, RZ, P1, !PT ;  /* 0x0000000513157c10 */ /* 0x000fe20008ffe4ff */
[----:B--2---:R-:W-:-:S07]  /*4100*/  DADD R14, R12, -R14 ;  /* 0x000000000c0e7229 */ /* 0x004fce000000080e */
[----:B------:R2:W-:Y:S04]  /*4110*/  STG.E.64 desc[UR14][R8.64], R14 ;  /* 0x0000000e08007986 */ /* 0x0005e8000c101b0e */
[----:B0-----:R-:W3:Y:S01]  /*4120*/  LDG.E.64 R10, desc[UR14][R20.64] ;  /* 0x0000000e140a7981 */ /* 0x001ee2000c1e1b00 */
[----:B------:R-:W-:Y:S02]  /*4130*/  IADD3 R6, P0, PT, R6, UR16, RZ ;  /* 0x0000001006067c10 */ /* 0x000fe4000ff1e0ff */
[----:B------:R-:W-:Y:S02]  /*4140*/  IADD3 R16, P1, PT, R20, UR7, RZ ;  /* 0x0000000714107c10 */ /* 0x000fe4000ff3e0ff */
[----:B------:R-:W-:Y:S02]  /*4150*/  IADD3.X R7, PT, PT, R7, UR9, RZ, P0, !PT ;  /* 0x0000000907077c10 */ /* 0x000fe400087fe4ff */
[----:B------:R-:W-:Y:S01]  /*4160*/  IADD3.X R17, PT, PT, R21, UR5, RZ, P1, !PT ;  /* 0x0000000515117c10 */ /* 0x000fe20008ffe4ff */
[----:B---3--:R-:W-:-:S07]  /*4170*/  DADD R10, R14, -R10 ;  /* 0x000000000e0a7229 */ /* 0x008fce000000080a */
[----:B------:R0:W-:Y:S04]  /*4180*/  STG.E.64 desc[UR14][R6.64], R10 ;  /* 0x0000000a06007986 */ /* 0x0001e8000c101b0e */
[----:B-1----:R-:W3:Y:S01]  /*4190*/  LDG.E.64 R12, desc[UR14][R16.64] ;  /* 0x0000000e100c7981 */ /* 0x002ee2000c1e1b00 */
[----:B------:R-:W-:Y:S02]  /*41a0*/  IADD3 R4, P0, PT, R4, UR16, RZ ;  /* 0x0000001004047c10 */ /* 0x000fe4000ff1e0ff */
[----:B------:R-:W-:Y:S02]  /*41b0*/  IADD3 R18, P1, PT, R16, UR7, RZ ;  /* 0x0000000710127c10 */ /* 0x000fe4000ff3e0ff */
[----:B------:R-:W-:Y:S02]  /*41c0*/  IADD3.X R5, PT, PT, R5, UR9, RZ, P0, !PT ;  /* 0x0000000905057c10 */ /* 0x000fe400087fe4ff */
[----:B------:R-:W-:Y:S01]  /*41d0*/  IADD3.X R19, PT, PT, R17, UR5, RZ, P1, !PT ;  /* 0x0000000511137c10 */ /* 0x000fe20008ffe4ff */
[----:B---3--:R-:W-:-:S07]  /*41e0*/  DADD R12, R10, -R12 ;  /* 0x000000000a0c7229 */ /* 0x008fce000000080c */
[----:B------:R-:W-:Y:S04]  /*41f0*/  STG.E.64 desc[UR14][R4.64], R12 ;  /* 0x0000000c04007986 */ /* 0x000fe8000c101b0e */
[----:B--2---:R-:W2:Y:S01]  /*4200*/  LDG.E.64 R14, desc[UR14][R18.64] ;  /* 0x0000000e120e7981 */ /* 0x004ea2000c1e1b00 */
[----:B------:R-:W-:Y:S02]  /*4210*/  IADD3 R2, P0, PT, R2, UR16, RZ ;  /* 0x0000001002027c10 */ /* 0x000fe4000ff1e0ff */
[----:B------:R-:W-:Y:S02]  /*4220*/  IADD3 R20, P1, PT, R18, UR7, RZ ;  /* 0x0000000712147c10 */ /* 0x000fe4000ff3e0ff */
[----:B------:R-:W-:Y:S02]  /*4230*/  IADD3.X R3, PT, PT, R3, UR9, RZ, P0, !PT ;  /* 0x0000000903037c10 */ /* 0x000fe400087fe4ff */
[----:B------:R-:W-:Y:S01]  /*4240*/  IADD3.X R21, PT, PT, R19, UR5, RZ, P1, !PT ;  /* 0x0000000513157c10 */ /* 0x000fe20008ffe4ff */
[----:B--2---:R-:W-:-:S07]  /*4250*/  DADD R14, R12, -R14 ;  /* 0x000000000c0e7229 */ /* 0x004fce000000080e */
[----:B------:R1:W-:Y:S04]  /*4260*/  STG.E.64 desc[UR14][R2.64], R14 ;  /* 0x0000000e02007986 */ /* 0x0003e8000c101b0e */
[----:B0-----:R-:W2:Y:S01]  /*4270*/  LDG.E.64 R10, desc[UR14][R20.64] ;  /* 0x0000000e140a7981 */ /* 0x001ea2000c1e1b00 */
        /* <DEDUP_REMOVED lines=13> */
[----:B-1----:R-:W0:Y:S01]  /*4350*/  LDG.E.64 R14, desc[UR14][R24.64] ;  /* 0x0000000e180e7981 */ /* 0x002e22000c1e1b00 */
[----:B------:R-:W-:Y:S02]  /*4360*/  IADD3 R12, P0, PT, R4, UR16, RZ ;  /* 0x00000010040c7c10 */ /* 0x000fe4000ff1e0ff */
[----:B------:R-:W-:Y:S02]  /*4370*/  IADD3 R10, P1, PT, R24, UR7, RZ ;  /* 0x00000007180a7c10 */ /* 0x000fe4000ff3e0ff */
[----:B------:R-:W-:Y:S02]  /*4380*/  IADD3.X R13, PT, PT, R5, UR9, RZ, P0, !PT ;  /* 0x00000009050d7c10 */ /* 0x000fe400087fe4ff */
[----:B------:R-:W-:Y:S01]  /*4390*/  IADD3.X R11, PT, PT, R25, UR5, RZ, P1, !PT ;  /* 0x00000005190b7c10 */ /* 0x000fe20008ffe4ff */
[----:B0-----:R-:W-:-:S07]  /*43a0*/  DADD R16, R18, -R14 ;  /* 0x0000000012107229 */ /* 0x001fce000000080e */
[----:B------:R0:W-:Y:S04]  /*43b0*/  STG.E.64 desc[UR14][R12.64], R16 ;  /* 0x000000100c007986 */ /* 0x0001e8000c101b0e */
[----:B------:R-:W3:Y:S01]  /*43c0*/  LDG.E.64 R14, desc[UR14][R10.64] ;  /* 0x0000000e0a0e7981 */ /* 0x000ee2000c1e1b00 */
[----:B------:R-:W-:Y:S01]  /*43d0*/  IADD3 R20, P0, PT, R2, UR16, RZ ;  /* 0x0000001002147c10 */ /* 0x000fe2000ff1e0ff */
[----:B------:R-:W-:Y:S01]  /*43e0*/  UIADD3 UR6, UPT, UPT, UR6, 0x10, URZ ;  /* 0x0000001006067890 */ /* 0x000fe2000fffe0ff */
[----:B------:R-:W-:Y:S02]  /*43f0*/  IADD3 R2, P3, PT, R6, UR16, RZ ;  /* 0x0000001006027c10 */ /* 0x000fe4000ff7e0ff */
[----:B------:R-:W-:Y:S01]  /*4400*/  IADD3.X R21, PT, PT, R3, UR9, RZ, P0, !PT ;  /* 0x0000000903157c10 */ /* 0x000fe200087fe4ff */
[----:B------:R-:W-:Y:S01]  /*4410*/  UISETP.GE.AND UP1, UPT, UR6, UR4, UPT ;  /* 0x000000040600728c */ /* 0x000fe2000bf26270 */
[----:B------:R-:W-:-:S02]  /*4420*/  IADD3 R0, P1, PT, R20, UR16, RZ ;  /* 0x0000001014007c10 */ /* 0x000fc4000ff3e0ff */
[----:B------:R-:W-:Y:S02]  /*4430*/  IADD3 R4, P2, PT, R12, UR16, RZ ;  /* 0x000000100c047c10 */ /* 0x000fe4000ff5e0ff */
[----:B--2---:R-:W-:Y:S02]  /*4440*/  IADD3 R6, P4, PT, R8, UR16, RZ ;  /* 0x0000001008067c10 */ /* 0x004fe4000ff9e0ff */
[----:B------:R-:W-:Y:S02]  /*4450*/  IADD3 R24, P0, PT, R10, UR7, RZ ;  /* 0x000000070a187c10 */ /* 0x000fe4000ff1e0ff */
[----:B------:R-:W-:Y:S02]  /*4460*/  IADD3.X R3, PT, PT, R21, UR9, RZ, P1, !PT ;  /* 0x0000000915037c10 */ /* 0x000fe40008ffe4ff */
[----:B------:R-:W-:Y:S02]  /*4470*/  IADD3.X R5, PT, PT, R13, UR9, RZ, P2, !PT ;  /* 0x000000090d057c10 */ /* 0x000fe400097fe4ff */
[----:B------:R-:W-:-:S02]  /*4480*/  IADD3.X R7, PT, PT, R7, UR9, RZ, P3, !PT ;  /* 0x0000000907077c10 */ /* 0x000fc40009ffe4ff */
[----:B------:R-:W-:Y:S02]  /*4490*/  IADD3.X R9, PT, PT, R9, UR9, RZ, P4, !PT ;  /* 0x0000000909097c10 */ /* 0x000fe4000a7fe4ff */
[----:B------:R-:W-:Y:S01]  /*44a0*/  IADD3.X R25, PT, PT, R11, UR5, RZ, P0, !PT ;  /* 0x000000050b197c10 */ /* 0x000fe200087fe4ff */
[----:B---3--:R-:W-:-:S07]  /*44b0*/  DADD R14, R16, -R14 ;  /* 0x00000000100e7229 */ /* 0x008fce000000080e */
[----:B------:R0:W-:Y:S01]  /*44c0*/  STG.E.64 desc[UR14][R20.64], R14 ;  /* 0x0000000e14007986 */ /* 0x0001e2000c101b0e */
[----:B------:R-:W-:Y:S05]  /*44d0*/  BRA.U !UP1, `(.L_x_25) ;  /* 0xfffffff909187547 */ /* 0x000fea000b83ffff */
.L_x_24:
[----:B------:R-:W-:-:S04]  /*44e0*/  UIADD3 UR4, UPT, UPT, -UR6, UR13, URZ ;  /* 0x0000000d06047290 */ /* 0x000fc8000fffe1ff */
[----:B------:R-:W-:-:S09]  /*44f0*/  UISETP.GT.AND UP1, UPT, UR4, 0x4, UPT ;  /* 0x000000040400788c */ /* 0x000fd2000bf24270 */
[----:B------:R-:W-:Y:S05]  /*4500*/  BRA.U !UP1, `(.L_x_26) ;  /* 0x0000000509047547 */ /* 0x000fea000b800000 */
[----:B012---:R-:W-:Y:S02]  /*4510*/  IMAD.MOV.U32 R16, RZ, RZ, R24 ;  /* 0x000000ffff107224 */ /* 0x007fe400078e0018 */
[----:B------:R-:W-:-:S05]  /*4520*/  IMAD.MOV.U32 R17, RZ, RZ, R25 ;  /* 0x000000ffff117224 */ /* 0x000fca00078e0019 */
[----:B------:R-:W2:Y:S01]  /*4530*/  LDG.E.64 R10, desc[UR14][R16.64] ;  /* 0x0000000e100a7981 */ /* 0x000ea2000c1e1b00 */
[----:B------:R-:W-:Y:S01]  /*4540*/  IADD3 R24, P0, PT, R24, UR7, RZ ;  /* 0x0000000718187c10 */ /* 0x000fe2000ff1e0ff */
[----:B------:R-:W-:-:S03]  /*4550*/  IMAD.MOV.U32 R8, RZ, RZ, R6 ;  /* 0x000000ffff087224 */ /* 0x000fc600078e0006 */
[----:B------:R-:W-:Y:S01]  /*4560*/  IADD3.X R25, PT, PT, R25, UR5, RZ, P0, !PT ;  /* 0x0000000519197c10 */ /* 0x000fe200087fe4ff */
[----:B--2---:R-:W-:-:S07]  /*4570*/  DADD R10, R14, -R10 ;  /* 0x000000000e0a7229 */ /* 0x004fce000000080a */
        /* <DEDUP_REMOVED lines=27> */
[----:B------:R-:W0:Y:S01]  /*4730*/  LDG.E.64 R14, desc[UR14][R12.64] ;  /* 0x0000000e0c0e7981 */ /* 0x000e22000c1e1b00 */
[----:B------:R-:W-:Y:S02]  /*4740*/  IADD3 R6, P0, PT, R2, UR16, RZ ;  /* 0x0000001002067c10 */ /* 0x000fe4000ff1e0ff */
[----:B------:R-:W-:Y:S02]  /*4750*/  IADD3 R22, P1, PT, R12, UR7, RZ ;  /* 0x000000070c167c10 */ /* 0x000fe4000ff3e0ff */
[----:B------:R-:W-:Y:S02]  /*4760*/  IADD3.X R7, PT, PT, R7, UR9, RZ, P0, !PT ;  /* 0x0000000907077c10 */ /* 0x000fe400087fe4ff */
[----:B------:R-:W-:Y:S01]  /*4770*/  IADD3.X R23, PT, PT, R13, UR5, RZ, P1, !PT ;  /* 0x000000050d177c10 */ /* 0x000fe20008ffe4ff */
[----:B0-----:R-:W-:-:S07]  /*4780*/  DADD R20, R18, -R14 ;  /* 0x0000000012147229 */ /* 0x001fce000000080e */
        /* <DEDUP_REMOVED lines=9> */
[----:B-1----:R-:W-:Y:S01]  /*4820*/  IADD3 R18, P0, PT, R0, UR16, RZ ;  /* 0x0000001000127c10 */ /* 0x002fe2000ff1e0ff */
[----:B------:R-:W-:Y:S01]  /*4830*/  UPLOP3.LUT UP0, UPT, UPT, UPT, UPT, 0x40, 0x4 ;  /* 0x000000000004789c */ /* 0x000fe20003f0e870 */
[----:B------:R-:W-:Y:S01]  /*4840*/  IADD3 R2, P3, PT, R6, UR16, RZ ;  /* 0x0000001006027c10 */ /* 0x000fe2000ff7e0ff */
[----:B------:R-:W-:Y:S01]  /*4850*/  UIADD3 UR6, UPT, UPT, UR6, 0x8, URZ ;  /* 0x0000000806067890 */ /* 0x000fe2000fffe0ff */
[----:B------:R-:W-:Y:S02]  /*4860*/  IADD3.X R19, PT, PT, R3, UR9, RZ, P0, !PT ;  /* 0x0000000903137c10 */ /* 0x000fe400087fe4ff */
[----:B------:R-:W-:-:S02]  /*4870*/  IADD3 R0, P1, PT, R18, UR16, RZ ;  /* 0x0000001012007c10 */ /* 0x000fc4000ff3e0ff */
[----:B------:R-:W-:Y:S02]  /*4880*/  IADD3 R4, P2, PT, R16, UR16, RZ ;  /* 0x0000001010047c10 */ /* 0x000fe4000ff5e0ff */
[----:B0-----:R-:W-:Y:S02]  /*4890*/  IADD3 R6, P4, PT, R8, UR16, RZ ;  /* 0x0000001008067c10 */ /* 0x001fe4000ff9e0ff */
[----:B------:R-:W-:Y:S02]  /*48a0*/  IADD3 R24, P0, PT, R10, UR7, RZ ;  /* 0x000000070a187c10 */ /* 0x000fe4000ff1e0ff */
[----:B------:R-:W-:Y:S02]  /*48b0*/  IADD3.X R3, PT, PT, R19, UR9, RZ, P1, !PT ;  /* 0x0000000913037c10 */ /* 0x000fe40008ffe4ff */
[----:B------:R-:W-:Y:S02]  /*48c0*/  IADD3.X R5, PT, PT, R17, UR9, RZ, P2, !PT ;  /* 0x0000000911057c10 */ /* 0x000fe400097fe4ff */
[----:B------:R-:W-:-:S02]  /*48d0*/  IADD3.X R7, PT, PT, R7, UR9, RZ, P3, !PT ;  /* 0x0000000907077c10 */ /* 0x000fc40009ffe4ff */
[----:B------:R-:W-:Y:S02]  /*48e0*/  IADD3.X R9, PT, PT, R9, UR9, RZ, P4, !PT ;  /* 0x0000000909097c10 */ /* 0x000fe4000a7fe4ff */
[----:B------:R-:W-:Y:S01]  /*48f0*/  IADD3.X R25, PT, PT, R11, UR5, RZ, P0, !PT ;  /* 0x000000050b197c10 */ /* 0x000fe200087fe4ff */
[----:B--2---:R-:W-:-:S07]  /*4900*/  DADD R14, R12, -R14 ;  /* 0x000000000c0e7229 */ /* 0x004fce000000080e */
[----:B------:R3:W-:Y:S04]  /*4910*/  STG.E.64 desc[UR14][R18.64], R14 ;  /* 0x0000000e12007986 */ /* 0x0007e8000c101b0e */
.L_x_26:
[----:B------:R-:W-:-:S06]  /*4920*/  UISETP.LT.OR UP0, UPT, UR6, UR13, UP0 ;  /* 0x0000000d0600728c */ /* 0x000fcc0008701670 */
[----:B------:R-:W-:-:S13]  /*4930*/  PLOP3.LUT P0, PT, PT, PT, UP0, 0x80, 0x8 ;  /* 0x000000000008781c */ /* 0x000fda0003f0f008 */
[----:B------:R-:W-:Y:S05]  /*4940*/  @!P0 EXIT ;  /* 0x000000000000894d */ /* 0x000fea0003800000 */
[----:B0--3--:R-:W-:Y:S02]  /*4950*/  IMAD.MOV.U32 R12, RZ, RZ, R24 ;  /* 0x000000ffff0c7224 */ /* 0x009fe400078e0018 */
[----:B------:R-:W-:-:S05]  /*4960*/  IMAD.MOV.U32 R13, RZ, RZ, R25 ;  /* 0x000000ffff0d7224 */ /* 0x000fca00078e0019 */
[----:B------:R-:W3:Y:S01]  /*4970*/  LDG.E.64 R10, desc[UR14][R12.64] ;  /* 0x0000000e0c0a7981 */ /* 0x000ee2000c1e1b00 */
[----:B------:R-:W-:Y:S01]  /*4980*/  IADD3 R24, P0, PT, R24, UR7, RZ ;  /* 0x0000000718187c10 */ /* 0x000fe2000ff1e0ff */
[----:B-12---:R-:W-:Y:S02]  /*4990*/  IMAD.MOV.U32 R16, RZ, RZ, R6 ;  /* 0x000000ffff107224 */ /* 0x006fe400078e0006 */
[----:B------:R-:W-:Y:S01]  /*49a0*/  IMAD.MOV.U32 R17, RZ, RZ, R9 ;  /* 0x000000ffff117224 */ /* 0x000fe200078e0009 */
[----:B------:R-:W-:Y:S01]  /*49b0*/  IADD3.X R25, PT, PT, R25, UR5, RZ, P0, !PT ;  /* 0x0000000519197c10 */ /* 0x000fe200087fe4ff */
[----:B---3--:R-:W-:-:S07]  /*49c0*/  DADD R10, -R10, R14 ;  /* 0x000000000a0a7229 */ /* 0x008fce000000010e */
[----:B------:R0:W-:Y:S04]  /*49d0*/  STG.E.64 desc[UR14][R16.64], R10 ;  /* 0x0000000a10007986 */ /* 0x0001e8000c101b0e */
[----:B------:R-:W2:Y:S01]  /*49e0*/  LDG.E.64 R8, desc[UR14][R24.64] ;  /* 0x0000000e18087981 */ /* 0x000ea2000c1e1b00 */
[----:B------:R-:W-:-:S04]  /*49f0*/  IADD3 R14, P0, PT, R24, UR7, RZ ;  /* 0x00000007180e7c10 */ /* 0x000fc8000ff1e0ff */
[----:B------:R-:W-:Y:S01]  /*4a00*/  IADD3.X R15, PT, PT, R25, UR5, RZ, P0, !PT ;  /* 0x00000005190f7c10 */ /* 0x000fe200087fe4ff */
[----:B--2---:R-:W-:Y:S01]  /*4a10*/  DADD R8, R10, -R8 ;  /* 0x000000000a087229 */ /* 0x004fe20000000808 */
[----:B0-----:R-:W-:Y:S02]  /*4a20*/  IMAD.MOV.U32 R10, RZ, RZ, R2 ;  /* 0x000000ffff0a7224 */ /* 0x001fe400078e0002 */
[----:B------:R-:W-:-:S05]  /*4a30*/  IMAD.MOV.U32 R11, RZ, RZ, R7 ;  /* 0x000000ffff0b7224 */ /* 0x000fca00078e0007 */
[----:B------:R0:W-:Y:S04]  /*4a40*/  STG.E.64 desc[UR14][R10.64], R8 ;  /* 0x000000080a007986 */ /* 0x0001e8000c101b0e */
[----:B------:R-:W2:Y:S01]  /*4a50*/  LDG.E.64 R6, desc[UR14][R14.64] ;  /* 0x0000000e0e067981 */ /* 0x000ea2000c1e1b00 */
[----:B------:R-:W-:-:S04]  /*4a60*/  IADD3 R12, P0, PT, R14, UR7, RZ ;  /* 0x000000070e0c7c10 */ /* 0x000fc8000ff1e0ff */
[----:B------:R-:W-:Y:S01]  /*4a70*/  IADD3.X R13, PT, PT, R15, UR5, RZ, P0, !PT ;  /* 0x000000050f0d7c10 */ /* 0x000fe200087fe4ff */
[----:B--2---:R-:W-:Y:S01]  /*4a80*/  DADD R6, R8, -R6 ;  /* 0x0000000008067229 */ /* 0x004fe20000000806 */
[----:B0-----:R-:W-:Y:S02]  /*4a90*/  IMAD.MOV.U32 R8, RZ, RZ, R4 ;  /* 0x000000ffff087224 */ /* 0x001fe400078e0004 */
[----:B------:R-:W-:-:S05]  /*4aa0*/  IMAD.MOV.U32 R9, RZ, RZ, R5 ;  /* 0x000000ffff097224 */ /* 0x000fca00078e0005 */
[----:B------:R-:W-:Y:S04]  /*4ab0*/  STG.E.64 desc[UR14][R8.64], R6 ;  /* 0x0000000608007986 */ /* 0x000fe8000c101b0e */
[----:B------:R-:W2:Y:S01]  /*4ac0*/  LDG.E.64 R4, desc[UR14][R12.64] ;  /* 0x0000000e0c047981 */ /* 0x000ea2000c1e1b00 */
[----:B------:R-:W-:Y:S01]  /*4ad0*/  IMAD.MOV.U32 R2, RZ, RZ, R0 ;  /* 0x000000ffff027224 */ /* 0x000fe200078e0000 */
[----:B--2---:R-:W-:-:S07]  /*4ae0*/  DADD R4, R6, -R4 ;  /* 0x0000000006047229 */ /* 0x004fce0000000804 */
[----:B------:R-:W-:Y:S01]  /*4af0*/  STG.E.64 desc[UR14][R2.64], R4 ;  /* 0x0000000402007986 */ /* 0x000fe2000c101b0e */
[----:B------:R-:W-:Y:S05]  /*4b00*/  EXIT ;  /* 0x000000000000794d */ /* 0x000fea0003800000 */
.L_x_27:
[----:B------:R-:W-:-:S00]  /*4b10*/  BRA `(.L_x_27) ;  /* 0xfffffffc00fc7947 */ /* 0x000fc0000383ffff */
[----:B------:R-:W-:-:S00]  /*4b20*/  NOP ;  /* 0x0000000000007918 */ /* 0x000fc00000000000 */
        /* <DEDUP_REMOVED lines=13> */
.L_x_28:


//--------------------- .nv.shared.reserved.0     --------------------------
	.section	.nv.shared.reserved.0,"aw",@nobits
	.weak		__nv_reservedSMEM_offset_0_alias
	.size		__nv_reservedSMEM_offset_0_alias, 0, 64
	.other		__nv_reservedSMEM_offset_0_alias,@"STO_CUDA_RESERVED_SHARED STV_DEFAULT"
__nv_reservedSMEM_offset_0_alias:
	.zero		0
	.zero		64


//--------------------- .nv.constant0.neighborhoodSum3dKernel --------------------------
	.section	.nv.constant0.neighborhoodSum3dKernel,"a",@progbits
	.sectionflags	@""
	.align	4
.nv.constant0.neighborhoodSum3dKernel:
	.zero		952


//--------------------- SYMBOLS --------------------------

	.type		.nv.reservedSmem.offset0,@object
	.size		.nv.reservedSmem.offset0,0x4
